	.target	sm_90a

	.elftype	@"ET_EXEC"


//--------------------- .note.nv.tkinfo           --------------------------
	.section	.note.nv.tkinfo,"",@"SHT_NOTE"
	.sectionflags	@"SHF_NOTE_NV_TKINFO"
	.tkinfo
        /*0018*/ 	.word	0x00000002
        /*0030*/ 	.string	""
        /*0030*/ 	.string	"ptxas"
        /*0030*/ 	.string	"Cuda compilation tools, release 13.0, V13.0.88"
        /*0030*/ 	.string	"Build cuda_13.0.r13.0/compiler.36424714_0"
        /*0030*/ 	.string	"-arch sm_90a -m 64 "



//--------------------- .note.nv.cuinfo           --------------------------
	.section	.note.nv.cuinfo,"",@"SHT_NOTE"
	.sectionflags	@"SHF_NOTE_NV_CUINFO"
        /*0018*/ 	.short	0x0002
        /*001a*/ 	.short	0x005a
        /*001c*/ 	.short	0x0082
	.zero		2


//--------------------- .nv.info                  --------------------------
	.section	.nv.info,"",@"SHT_CUDA_INFO"
	.align	4


	//----- nvinfo : EIATTR_REGCOUNT
	.align		4
        /*0000*/ 	.byte	0x04, 0x2f
        /*0002*/ 	.short	(.L_15 - .L_14)
	.align		4
.L_14:
        /*0004*/ 	.word	index@(_ZN7cutlass13device_kernelINS_4gemm6kernel13GemmUniversalIN4cute5tupleIJiiiiEEENS1_10collective13CollectiveMmaINS1_34MainloopSm90TmaGmmaWarpSpecializedILi5ENS5_IJNS4_1CILi1EEESB_SB_EEENS1_35KernelTmaWarpSpecializedCooperativeEEENS5_IJNSA_ILi256EEENSA_ILi128EEENSA_ILi32EEEEEENS_10bfloat16_tENS5_IJlSB_lEEESJ_SK_NS4_8TiledMMAINS4_8MMA_AtomIJNS4_4SM904GMMA28MMA_64x128x16_F32BF16BF16_SSILNSO_5MajorE0ELSQ_0ELNSO_7ScaleInE1ELSR_1EEEEEENS4_6LayoutINS5_IJNSA_ILi2EEESB_SB_EEENS5_IJSB_NSA_ILi0EEESX_EEEEENS5_IJNS4_10UnderscoreES10_S10_EEEEENS4_13SM90_TMA_LOADENS4_14ComposedLayoutINS4_7SwizzleILi2ELi4ELi3EEENS4_18smem_ptr_flag_bitsILi16EEENSU_INS5_IJNSA_ILi8EEESH_EEENS5_IJSH_SB_EEEEEEEvNS4_8identityES13_S1D_vS1E_EENS_8epilogue10collective6detail29Sm90TmaWarpSpecializedAdapterINS1H_15DefaultEpilogueISJ_SK_SK_NS1G_6thread17LinearCombinationISJ_Li1EffLNS1L_9ScaleType4KindE0ELNS_15FloatRoundStyleE2ESJ_EENS1_15EpilogueDefaultEEEEEvvEEEEvNT_6ParamsE)
        /*0008*/ 	.word	0x000000a8


	//----- nvinfo : EIATTR_FRAME_SIZE
	.align		4
.L_15:
        /*000c*/ 	.byte	0x04, 0x11
        /*000e*/ 	.short	(.L_17 - .L_16)
	.align		4
.L_16:
        /*0010*/ 	.word	index@(_ZN7cutlass13device_kernelINS_4gemm6kernel13GemmUniversalIN4cute5tupleIJiiiiEEENS1_10collective13CollectiveMmaINS1_34MainloopSm90TmaGmmaWarpSpecializedILi5ENS5_IJNS4_1CILi1EEESB_SB_EEENS1_35KernelTmaWarpSpecializedCooperativeEEENS5_IJNSA_ILi256EEENSA_ILi128EEENSA_ILi32EEEEEENS_10bfloat16_tENS5_IJlSB_lEEESJ_SK_NS4_8TiledMMAINS4_8MMA_AtomIJNS4_4SM904GMMA28MMA_64x128x16_F32BF16BF16_SSILNSO_5MajorE0ELSQ_0ELNSO_7ScaleInE1ELSR_1EEEEEENS4_6LayoutINS5_IJNSA_ILi2EEESB_SB_EEENS5_IJSB_NSA_ILi0EEESX_EEEEENS5_IJNS4_10UnderscoreES10_S10_EEEEENS4_13SM90_TMA_LOADENS4_14ComposedLayoutINS4_7SwizzleILi2ELi4ELi3EEENS4_18smem_ptr_flag_bitsILi16EEENSU_INS5_IJNSA_ILi8EEESH_EEENS5_IJSH_SB_EEEEEEEvNS4_8identityES13_S1D_vS1E_EENS_8epilogue10collective6detail29Sm90TmaWarpSpecializedAdapterINS1H_15DefaultEpilogueISJ_SK_SK_NS1G_6thread17LinearCombinationISJ_Li1EffLNS1L_9ScaleType4KindE0ELNS_15FloatRoundStyleE2ESJ_EENS1_15EpilogueDefaultEEEEEvvEEEEvNT_6ParamsE)
        /*0014*/ 	.word	0x00000000


	//----- nvinfo : EIATTR_MIN_STACK_SIZE
	.align		4
.L_17:
        /*0018*/ 	.byte	0x04, 0x12
        /*001a*/ 	.short	(.L_19 - .L_18)
	.align		4
.L_18:
        /*001c*/ 	.word	index@(_ZN7cutlass13device_kernelINS_4gemm6kernel13GemmUniversalIN4cute5tupleIJiiiiEEENS1_10collective13CollectiveMmaINS1_34MainloopSm90TmaGmmaWarpSpecializedILi5ENS5_IJNS4_1CILi1EEESB_SB_EEENS1_35KernelTmaWarpSpecializedCooperativeEEENS5_IJNSA_ILi256EEENSA_ILi128EEENSA_ILi32EEEEEENS_10bfloat16_tENS5_IJlSB_lEEESJ_SK_NS4_8TiledMMAINS4_8MMA_AtomIJNS4_4SM904GMMA28MMA_64x128x16_F32BF16BF16_SSILNSO_5MajorE0ELSQ_0ELNSO_7ScaleInE1ELSR_1EEEEEENS4_6LayoutINS5_IJNSA_ILi2EEESB_SB_EEENS5_IJSB_NSA_ILi0EEESX_EEEEENS5_IJNS4_10UnderscoreES10_S10_EEEEENS4_13SM90_TMA_LOADENS4_14ComposedLayoutINS4_7SwizzleILi2ELi4ELi3EEENS4_18smem_ptr_flag_bitsILi16EEENSU_INS5_IJNSA_ILi8EEESH_EEENS5_IJSH_SB_EEEEEEEvNS4_8identityES13_S1D_vS1E_EENS_8epilogue10collective6detail29Sm90TmaWarpSpecializedAdapterINS1H_15DefaultEpilogueISJ_SK_SK_NS1G_6thread17LinearCombinationISJ_Li1EffLNS1L_9ScaleType4KindE0ELNS_15FloatRoundStyleE2ESJ_EENS1_15EpilogueDefaultEEEEEvvEEEEvNT_6ParamsE)
        /*0020*/ 	.word	0x00000000
.L_19:


//--------------------- .nv.compat                --------------------------
	.section	.nv.compat,"",@"SHT_CUDA_COMPAT_INFO"
	.align	4
        /*0000*/ 	.byte	0x02, 0x09, 0x01, 0x00, 0x02, 0x02, 0x04, 0x00, 0x02, 0x05, 0x05, 0x00, 0x03, 0x07, 0x01, 0x01
        /*0010*/ 	.byte	0x02, 0x03, 0x01, 0x00, 0x02, 0x06, 0x01, 0x00, 0x04, 0x0b, 0x08, 0x00, 0x00, 0x00, 0x00, 0x00
        /*0020*/ 	.byte	0x00, 0x00, 0x00, 0x00


//--------------------- .nv.info._ZN7cutlass13device_kernelINS_4gemm6kernel13GemmUniversalIN4cute5tupleIJiiiiEEENS1_10collective13CollectiveMmaINS1_34MainloopSm90TmaGmmaWarpSpecializedILi5ENS5_IJNS4_1CILi1EEESB_SB_EEENS1_35KernelTmaWarpSpecializedCooperativeEEENS5_IJNSA_ILi256EEENSA_ILi128EEENSA_ILi32EEEEEENS_10bfloat16_tENS5_IJlSB_lEEESJ_SK_NS4_8TiledMMAINS4_8MMA_AtomIJNS4_4SM904GMMA28MMA_64x128x16_F32BF16BF16_SSILNSO_5MajorE0ELSQ_0ELNSO_7ScaleInE1ELSR_1EEEEEENS4_6LayoutINS5_IJNSA_ILi2EEESB_SB_EEENS5_IJSB_NSA_ILi0EEESX_EEEEENS5_IJNS4_10UnderscoreES10_S10_EEEEENS4_13SM90_TMA_LOADENS4_14ComposedLayoutINS4_7SwizzleILi2ELi4ELi3EEENS4_18smem_ptr_flag_bitsILi16EEENSU_INS5_IJNSA_ILi8EEESH_EEENS5_IJSH_SB_EEEEEEEvNS4_8identityES13_S1D_vS1E_EENS_8epilogue10collective6detail29Sm90TmaWarpSpecializedAdapterINS1H_15DefaultEpilogueISJ_SK_SK_NS1G_6thread17LinearCombinationISJ_Li1EffLNS1L_9ScaleType4KindE0ELNS_15FloatRoundStyleE2ESJ_EENS1_15EpilogueDefaultEEEEEvvEEEEvNT_6ParamsE --------------------------
	.section	.nv.info._ZN7cutlass13device_kernelINS_4gemm6kernel13GemmUniversalIN4cute5tupleIJiiiiEEENS1_10collective13CollectiveMmaINS1_34MainloopSm90TmaGmmaWarpSpecializedILi5ENS5_IJNS4_1CILi1EEESB_SB_EEENS1_35KernelTmaWarpSpecializedCooperativeEEENS5_IJNSA_ILi256EEENSA_ILi128EEENSA_ILi32EEEEEENS_10bfloat16_tENS5_IJlSB_lEEESJ_SK_NS4_8TiledMMAINS4_8MMA_AtomIJNS4_4SM904GMMA28MMA_64x128x16_F32BF16BF16_SSILNSO_5MajorE0ELSQ_0ELNSO_7ScaleInE1ELSR_1EEEEEENS4_6LayoutINS5_IJNSA_ILi2EEESB_SB_EEENS5_IJSB_NSA_ILi0EEESX_EEEEENS5_IJNS4_10UnderscoreES10_S10_EEEEENS4_13SM90_TMA_LOADENS4_14ComposedLayoutINS4_7SwizzleILi2ELi4ELi3EEENS4_18smem_ptr_flag_bitsILi16EEENSU_INS5_IJNSA_ILi8EEESH_EEENS5_IJSH_SB_EEEEEEEvNS4_8identityES13_S1D_vS1E_EENS_8epilogue10collective6detail29Sm90TmaWarpSpecializedAdapterINS1H_15DefaultEpilogueISJ_SK_SK_NS1G_6thread17LinearCombinationISJ_Li1EffLNS1L_9ScaleType4KindE0ELNS_15FloatRoundStyleE2ESJ_EENS1_15EpilogueDefaultEEEEEvvEEEEvNT_6ParamsE,"",@"SHT_CUDA_INFO"
	.sectionflags	@""
	.align	4


	//----- nvinfo : EIATTR_CUDA_API_VERSION
	.align		4
        /*0000*/ 	.byte	0x04, 0x37
        /*0002*/ 	.short	(.L_21 - .L_20)
.L_20:
        /*0004*/ 	.word	0x00000082


	//----- nvinfo : EIATTR_KPARAM_INFO
	.align		4
.L_21:
        /*0008*/ 	.byte	0x04, 0x17
        /*000a*/ 	.short	(.L_23 - .L_22)
.L_22:
        /*000c*/ 	.word	0x00000000
        /*0010*/ 	.short	0x0000
        /*0012*/ 	.short	0x0070
        /*0014*/ 	.byte	0x00, 0xf0, 0x01, 0x10


	//----- nvinfo : EIATTR_SPARSE_MMA_MASK
	.align		4
.L_23:
        /*0018*/ 	.byte	0x03, 0x50
        /*001a*/ 	.short	0x0000


	//----- nvinfo : EIATTR_MAXREG_COUNT
	.align		4
        /*001c*/ 	.byte	0x03, 0x1b
        /*001e*/ 	.short	0x00a8


	//----- nvinfo : EIATTR_NUM_BARRIERS
	.align		4
        /*0020*/ 	.byte	0x02, 0x4c
        /*0022*/ 	.byte	0x01
	.zero		1


	//----- nvinfo : EIATTR_EXTERNS
	.align		4
        /*0024*/ 	.byte	0x04, 0x0f
        /*0026*/ 	.short	(.L_25 - .L_24)


	//   ....[0]....
	.align		4
.L_24:
        /*0028*/ 	.word	index@(__assertfail)


	//----- nvinfo : EIATTR_MERCURY_ISA_VERSION
	.align		4
.L_25:
        /*002c*/ 	.byte	0x03, 0x5f
        /*002e*/ 	.short	0x0101


	//----- nvinfo : EIATTR_INT_WARP_WIDE_INSTR_OFFSETS
	.align		4
        /*0030*/ 	.byte	0x04, 0x31
        /*0032*/ 	.short	(.L_27 - .L_26)


	//   ....[0]....
.L_26:
        /*0034*/ 	.word	0x000003d0


	//   ....[1]....
        /*0038*/ 	.word	0x00000400


	//   ....[2]....
        /*003c*/ 	.word	0x000004e0


	//----- nvinfo : EIATTR_COOP_GROUP_MASK_REGIDS
	.align		4
.L_27:
        /*0040*/ 	.byte	0x04, 0x29
        /*0042*/ 	.short	(.L_29 - .L_28)


	//   ....[0]....
.L_28:
        /*0044*/ 	.word	0xffffffff


	//   ....[1]....
        /*0048*/ 	.word	0xffffffff


	//   ....[2]....
        /*004c*/ 	.word	0xffffffff


	//   ....[3]....
        /*0050*/ 	.word	0xffffffff


	//   ....[4]....
        /*0054*/ 	.word	0xffffffff


	//----- nvinfo : EIATTR_COOP_GROUP_INSTR_OFFSETS
	.align		4
.L_29:
        /*0058*/ 	.byte	0x04, 0x28
        /*005a*/ 	.short	(.L_31 - .L_30)


	//   ....[0]....
.L_30:
        /*005c*/ 	.word	0x00000060


	//   ....[1]....
        /*0060*/ 	.word	0x00000070


	//   ....[2]....
        /*0064*/ 	.word	0x00000130


	//   ....[3]....
        /*0068*/ 	.word	0x000002e0


	//   ....[4]....
        /*006c*/ 	.word	0x00000f90


	//----- nvinfo : EIATTR_REG_RECONFIG
	.align		4
.L_31:
        /*0070*/ 	.byte	0x01, 0x54
	.zero		2


	//----- nvinfo : EIATTR_SYSCALL_OFFSETS
	.align		4
        /*0074*/ 	.byte	0x04, 0x46
        /*0076*/ 	.short	(.L_33 - .L_32)


	//   ....[0]....
.L_32:
        /*0078*/ 	.word	0x00001150


	//----- nvinfo : EIATTR_MBARRIER_INSTR_OFFSETS
	.align		4
.L_33:
        /*007c*/ 	.byte	0x04, 0x39
        /*007e*/ 	.short	(.L_35 - .L_34)


	//   ....[0]....
.L_34:
        /*0080*/ 	.word	0x00000230
        /*0084*/ 	.word	0x000000ff
        /*0088*/ 	.word	0x00000000
        /*008c*/ 	.short	0x0100
        /*008e*/ 	.byte	0x08
	.zero		1


	//   ....[1]....
        /*0090*/ 	.word	0x00000240
        /*0094*/ 	.word	0x000000ff
        /*0098*/ 	.word	0x00000028
        /*009c*/ 	.short	0x0100
        /*009e*/ 	.byte	0x08
	.zero		1


	//   ....[2]....
        /*00a0*/ 	.word	0x00000250
        /*00a4*/ 	.word	0x000000ff
        /*00a8*/ 	.word	0x00000008
        /*00ac*/ 	.short	0x0100
        /*00ae*/ 	.byte	0x08
	.zero		1


	//   ....[3]....
        /*00b0*/ 	.word	0x00000260
        /*00b4*/ 	.word	0x000000ff
        /*00b8*/ 	.word	0x00000030
        /*00bc*/ 	.short	0x0100
        /*00be*/ 	.byte	0x08
	.zero		1


	//   ....[4]....
        /*00c0*/ 	.word	0x00000270
        /*00c4*/ 	.word	0x000000ff
        /*00c8*/ 	.word	0x00000010
        /*00cc*/ 	.short	0x0100
        /*00ce*/ 	.byte	0x08
	.zero		1


	//   ....[5]....
        /*00d0*/ 	.word	0x00000280
        /*00d4*/ 	.word	0x000000ff
        /*00d8*/ 	.word	0x00000038
        /*00dc*/ 	.short	0x0100
        /*00de*/ 	.byte	0x08
	.zero		1


	//   ....[6]....
        /*00e0*/ 	.word	0x00000290
        /*00e4*/ 	.word	0x000000ff
        /*00e8*/ 	.word	0x00000018
        /*00ec*/ 	.short	0x0100
        /*00ee*/ 	.byte	0x08
	.zero		1


	//   ....[7]....
        /*00f0*/ 	.word	0x000002a0
        /*00f4*/ 	.word	0x000000ff
        /*00f8*/ 	.word	0x00000040
        /*00fc*/ 	.short	0x0100
        /*00fe*/ 	.byte	0x08
	.zero		1


	//   ....[8]....
        /*0100*/ 	.word	0x000002b0
        /*0104*/ 	.word	0x000000ff
        /*0108*/ 	.word	0x00000020
        /*010c*/ 	.short	0x0100
        /*010e*/ 	.byte	0x08
	.zero		1


	//   ....[9]....
        /*0110*/ 	.word	0x000002c0
        /*0114*/ 	.word	0x000000ff
        /*0118*/ 	.word	0x00000048
        /*011c*/ 	.short	0x0100
        /*011e*/ 	.byte	0x08
	.zero		1


	//   ....[10]....
        /*0120*/ 	.word	0x00000550
        /*0124*/ 	.word	0x000000ff
        /*0128*/ 	.word	0x00000060
        /*012c*/ 	.short	0x0100
        /*012e*/ 	.byte	0x06
	.zero		1


	//   ....[11]....
        /*0130*/ 	.word	0x000005b0
        /*0134*/ 	.word	0x000000ff
        /*0138*/ 	.word	0x00000068
        /*013c*/ 	.short	0x0100
        /*013e*/ 	.byte	0x06
	.zero		1


	//   ....[12]....
        /*0140*/ 	.word	0x000011d0
        /*0144*/ 	.word	0x00000003
        /*0148*/ 	.word	0x00000000
        /*014c*/ 	.short	0x010a
        /*014e*/ 	.byte	0x3f
	.zero		1


	//   ....[13]....
        /*0150*/ 	.word	0x00001210
        /*0154*/ 	.word	0x00000003
        /*0158*/ 	.word	0x00000000
        /*015c*/ 	.short	0x010a
        /*015e*/ 	.byte	0x3f
	.zero		1


	//   ....[14]....
        /*0160*/ 	.word	0x00001570
        /*0164*/ 	.word	0x000000ff
        /*0168*/ 	.word	0x00000000
        /*016c*/ 	.short	0x010a
        /*016e*/ 	.byte	0x08
	.zero		1


	//   ....[15]....
        /*0170*/ 	.word	0x000015b0
        /*0174*/ 	.word	0x000000ff
        /*0178*/ 	.word	0x00000000
        /*017c*/ 	.short	0x010a
        /*017e*/ 	.byte	0x08
	.zero		1


	//   ....[16]....
        /*0180*/ 	.word	0x000017d0
        /*0184*/ 	.word	0x000000ff
        /*0188*/ 	.word	0x00000000
        /*018c*/ 	.short	0x0101
        /*018e*/ 	.byte	0x08
	.zero		1


	//   ....[17]....
        /*0190*/ 	.word	0x000019d0
        /*0194*/ 	.word	0x000000ff
        /*0198*/ 	.word	0x00000000
        /*019c*/ 	.short	0x0101
        /*019e*/ 	.byte	0x06
	.zero		1


	//   ....[18]....
        /*01a0*/ 	.word	0x0000b280
        /*01a4*/ 	.word	0x0000000e
        /*01a8*/ 	.word	0x00000028
        /*01ac*/ 	.short	0x010a
        /*01ae*/ 	.byte	0x3f
	.zero		1


	//   ....[19]....
        /*01b0*/ 	.word	0x0000b600
        /*01b4*/ 	.word	0x00000006
        /*01b8*/ 	.word	0x00000068
        /*01bc*/ 	.short	0x0101
        /*01be*/ 	.byte	0x3f
	.zero		1


	//   ....[20]....
        /*01c0*/ 	.word	0x0000bd30
        /*01c4*/ 	.word	0x00000007
        /*01c8*/ 	.word	0x00000000
        /*01cc*/ 	.short	0x010a
        /*01ce*/ 	.byte	0x3f
	.zero		1


	//   ....[21]....
        /*01d0*/ 	.word	0x0000bdb0
        /*01d4*/ 	.word	0x00000009
        /*01d8*/ 	.word	0x00000000
        /*01dc*/ 	.short	0x010a
        /*01de*/ 	.byte	0x3f
	.zero		1


	//   ....[22]....
        /*01e0*/ 	.word	0x0000be40
        /*01e4*/ 	.word	0x00000006
        /*01e8*/ 	.word	0x00000000
        /*01ec*/ 	.short	0x010a
        /*01ee*/ 	.byte	0x3f
	.zero		1


	//   ....[23]....
        /*01f0*/ 	.word	0x0000bed0
        /*01f4*/ 	.word	0x00000009
        /*01f8*/ 	.word	0x00000000
        /*01fc*/ 	.short	0x010a
        /*01fe*/ 	.byte	0x3f
	.zero		1


	//   ....[24]....
        /*0200*/ 	.word	0x0000bf60
        /*0204*/ 	.word	0x00000003
        /*0208*/ 	.word	0x00000000
        /*020c*/ 	.short	0x010a
        /*020e*/ 	.byte	0x3f
	.zero		1


	//   ....[25]....
        /*0210*/ 	.word	0x0000bfc0
        /*0214*/ 	.word	0x00000003
        /*0218*/ 	.word	0x00000000
        /*021c*/ 	.short	0x010a
        /*021e*/ 	.byte	0x3f
	.zero		1


	//   ....[26]....
        /*0220*/ 	.word	0x0000c020
        /*0224*/ 	.word	0x00000004
        /*0228*/ 	.word	0x00000000
        /*022c*/ 	.short	0x010a
        /*022e*/ 	.byte	0x3f
	.zero		1


	//   ....[27]....
        /*0230*/ 	.word	0x0000c0f0
        /*0234*/ 	.word	0x0000000e
        /*0238*/ 	.word	0x00000028
        /*023c*/ 	.short	0x010a
        /*023e*/ 	.byte	0x3f
	.zero		1


	//   ....[28]....
        /*0240*/ 	.word	0x0000c1c0
        /*0244*/ 	.word	0x00000007
        /*0248*/ 	.word	0x00000000
        /*024c*/ 	.short	0x010a
        /*024e*/ 	.byte	0x3f
	.zero		1


	//   ....[29]....
        /*0250*/ 	.word	0x0000c210
        /*0254*/ 	.word	0x00000009
        /*0258*/ 	.word	0x00000000
        /*025c*/ 	.short	0x010a
        /*025e*/ 	.byte	0x3f
	.zero		1


	//   ....[30]....
        /*0260*/ 	.word	0x0000c260
        /*0264*/ 	.word	0x00000006
        /*0268*/ 	.word	0x00000000
        /*026c*/ 	.short	0x010a
        /*026e*/ 	.byte	0x3f
	.zero		1


	//   ....[31]....
        /*0270*/ 	.word	0x0000c2b0
        /*0274*/ 	.word	0x00000009
        /*0278*/ 	.word	0x00000000
        /*027c*/ 	.short	0x010a
        /*027e*/ 	.byte	0x3f
	.zero		1


	//----- nvinfo : EIATTR_NUM_MBARRIERS
	.align		4
.L_35:
        /*0280*/ 	.byte	0x03, 0x38
        /*0282*/ 	.short	0x000c


	//----- nvinfo : EIATTR_EXIT_INSTR_OFFSETS
	.align		4
        /*0284*/ 	.byte	0x04, 0x1c
        /*0286*/ 	.short	(.L_37 - .L_36)


	//   ....[0]....
.L_36:
        /*0288*/ 	.word	0x00000600


	//   ....[1]....
        /*028c*/ 	.word	0x00000ec0


	//   ....[2]....
        /*0290*/ 	.word	0x0000a8f0


	//   ....[3]....
        /*0294*/ 	.word	0x0000af20


	//   ....[4]....
        /*0298*/ 	.word	0x0000bfb0


	//----- nvinfo : EIATTR_MAX_THREADS
	.align		4
.L_37:
        /*029c*/ 	.byte	0x04, 0x05
        /*029e*/ 	.short	(.L_39 - .L_38)
.L_38:
        /*02a0*/ 	.word	0x00000180
        /*02a4*/ 	.word	0x00000001
        /*02a8*/ 	.word	0x00000001


	//----- nvinfo : EIATTR_CRS_STACK_SIZE
	.align		4
.L_39:
        /*02ac*/ 	.byte	0x04, 0x1e
        /*02ae*/ 	.short	(.L_41 - .L_40)
.L_40:
        /*02b0*/ 	.word	0x00000000


	//----- nvinfo : EIATTR_CBANK_PARAM_SIZE
	.align		4
.L_41:
        /*02b4*/ 	.byte	0x03, 0x19
        /*02b6*/ 	.short	0x0470


	//----- nvinfo : EIATTR_PARAM_CBANK
	.align		4
        /*02b8*/ 	.byte	0x04, 0x0a
        /*02ba*/ 	.short	(.L_43 - .L_42)
	.align		4
.L_42:
        /*02bc*/ 	.word	index@(.nv.constant0._ZN7cutlass13device_kernelINS_4gemm6kernel13GemmUniversalIN4cute5tupleIJiiiiEEENS1_10collective13CollectiveMmaINS1_34MainloopSm90TmaGmmaWarpSpecializedILi5ENS5_IJNS4_1CILi1EEESB_SB_EEENS1_35KernelTmaWarpSpecializedCooperativeEEENS5_IJNSA_ILi256EEENSA_ILi128EEENSA_ILi32EEEEEENS_10bfloat16_tENS5_IJlSB_lEEESJ_SK_NS4_8TiledMMAINS4_8MMA_AtomIJNS4_4SM904GMMA28MMA_64x128x16_F32BF16BF16_SSILNSO_5MajorE0ELSQ_0ELNSO_7ScaleInE1ELSR_1EEEEEENS4_6LayoutINS5_IJNSA_ILi2EEESB_SB_EEENS5_IJSB_NSA_ILi0EEESX_EEEEENS5_IJNS4_10UnderscoreES10_S10_EEEEENS4_13SM90_TMA_LOADENS4_14ComposedLayoutINS4_7SwizzleILi2ELi4ELi3EEENS4_18smem_ptr_flag_bitsILi16EEENSU_INS5_IJNSA_ILi8EEESH_EEENS5_IJSH_SB_EEEEEEEvNS4_8identityES13_S1D_vS1E_EENS_8epilogue10collective6detail29Sm90TmaWarpSpecializedAdapterINS1H_15DefaultEpilogueISJ_SK_SK_NS1G_6thread17LinearCombinationISJ_Li1EffLNS1L_9ScaleType4KindE0ELNS_15FloatRoundStyleE2ESJ_EENS1_15EpilogueDefaultEEEEEvvEEEEvNT_6ParamsE)
        /*02c0*/ 	.short	0x0210
        /*02c2*/ 	.short	0x0470


	//----- nvinfo : EIATTR_SW_WAR
	.align		4
.L_43:
        /*02c4*/ 	.byte	0x04, 0x36
        /*02c6*/ 	.short	(.L_45 - .L_44)
.L_44:
        /*02c8*/ 	.word	0x00000008
.L_45:


//--------------------- .nv.callgraph             --------------------------
	.section	.nv.callgraph,"",@"SHT_CUDA_CALLGRAPH"
	.align	4
	.sectionentsize	8
	.align		4
        /*0000*/ 	.word	0x00000000
	.align		4
        /*0004*/ 	.word	0xffffffff
	.align		4
        /*0008*/ 	.word	index@(_ZN7cutlass13device_kernelINS_4gemm6kernel13GemmUniversalIN4cute5tupleIJiiiiEEENS1_10collective13CollectiveMmaINS1_34MainloopSm90TmaGmmaWarpSpecializedILi5ENS5_IJNS4_1CILi1EEESB_SB_EEENS1_35KernelTmaWarpSpecializedCooperativeEEENS5_IJNSA_ILi256EEENSA_ILi128EEENSA_ILi32EEEEEENS_10bfloat16_tENS5_IJlSB_lEEESJ_SK_NS4_8TiledMMAINS4_8MMA_AtomIJNS4_4SM904GMMA28MMA_64x128x16_F32BF16BF16_SSILNSO_5MajorE0ELSQ_0ELNSO_7ScaleInE1ELSR_1EEEEEENS4_6LayoutINS5_IJNSA_ILi2EEESB_SB_EEENS5_IJSB_NSA_ILi0EEESX_EEEEENS5_IJNS4_10UnderscoreES10_S10_EEEEENS4_13SM90_TMA_LOADENS4_14ComposedLayoutINS4_7SwizzleILi2ELi4ELi3EEENS4_18smem_ptr_flag_bitsILi16EEENSU_INS5_IJNSA_ILi8EEESH_EEENS5_IJSH_SB_EEEEEEEvNS4_8identityES13_S1D_vS1E_EENS_8epilogue10collective6detail29Sm90TmaWarpSpecializedAdapterINS1H_15DefaultEpilogueISJ_SK_SK_NS1G_6thread17LinearCombinationISJ_Li1EffLNS1L_9ScaleType4KindE0ELNS_15FloatRoundStyleE2ESJ_EENS1_15EpilogueDefaultEEEEEvvEEEEvNT_6ParamsE)
	.align		4
        /*000c*/ 	.word	index@(__assertfail)
	.align		4
        /*0010*/ 	.word	0x00000000
	.align		4
        /*0014*/ 	.word	0xfffffffe
	.align		4
        /*0018*/ 	.word	0x00000000
	.align		4
        /*001c*/ 	.word	0xfffffffd
	.align		4
        /*0020*/ 	.word	0x00000000
	.align		4
        /*0024*/ 	.word	0xfffffffc


//--------------------- .nv.constant4             --------------------------
	.section	.nv.constant4,"a",@progbits
	.align	8
	.align		8
.nv.constant4:
        /*0000*/ 	.dword	__assertfail
	.align		8
        /*0008*/ 	.dword	__unnamed_1
	.align		8
        /*0010*/ 	.dword	_ZN39_INTERNAL_964c07f5_4_k_cu_59fc4903_32864cuda3std3__45__cpo5beginE
	.align		8
        /*0018*/ 	.dword	_ZN39_INTERNAL_964c07f5_4_k_cu_59fc4903_32864cuda3std3__45__cpo3endE
	.align		8
        /*0020*/ 	.dword	_ZN39_INTERNAL_964c07f5_4_k_cu_59fc4903_32864cuda3std3__45__cpo6cbeginE
	.align		8
        /*0028*/ 	.dword	_ZN39_INTERNAL_964c07f5_4_k_cu_59fc4903_32864cuda3std3__45__cpo4cendE
	.align		8
        /*0030*/ 	.dword	_ZN39_INTERNAL_964c07f5_4_k_cu_59fc4903_32864cuda3std3__441_GLOBAL__N__964c07f5_4_k_cu_59fc4903_32866ignoreE
	.align		8
        /*0038*/ 	.dword	_ZN39_INTERNAL_964c07f5_4_k_cu_59fc4903_32864cuda3std3__419piecewise_constructE
	.align		8
        /*0040*/ 	.dword	_ZN39_INTERNAL_964c07f5_4_k_cu_59fc4903_32864cuda3std3__48in_placeE
	.align		8
        /*0048*/ 	.dword	_ZN39_INTERNAL_964c07f5_4_k_cu_59fc4903_32864cuda3std6ranges3__45__cpo4swapE
	.align		8
        /*0050*/ 	.dword	_ZN39_INTERNAL_964c07f5_4_k_cu_59fc4903_32864cuda3std6ranges3__45__cpo9iter_moveE
	.align		8
        /*0058*/ 	.dword	_ZN39_INTERNAL_964c07f5_4_k_cu_59fc4903_32864cute7productE
	.align		8
        /*0060*/ 	.dword	_ZN39_INTERNAL_964c07f5_4_k_cu_59fc4903_32864cute1_E
	.align		8
        /*0068*/ 	.dword	$str$22
	.align		8
        /*0070*/ 	.dword	$str$23


//--------------------- .text._ZN7cutlass13device_kernelINS_4gemm6kernel13GemmUniversalIN4cute5tupleIJiiiiEEENS1_10collective13CollectiveMmaINS1_34MainloopSm90TmaGmmaWarpSpecializedILi5ENS5_IJNS4_1CILi1EEESB_SB_EEENS1_35KernelTmaWarpSpecializedCooperativeEEENS5_IJNSA_ILi256EEENSA_ILi128EEENSA_ILi32EEEEEENS_10bfloat16_tENS5_IJlSB_lEEESJ_SK_NS4_8TiledMMAINS4_8MMA_AtomIJNS4_4SM904GMMA28MMA_64x128x16_F32BF16BF16_SSILNSO_5MajorE0ELSQ_0ELNSO_7ScaleInE1ELSR_1EEEEEENS4_6LayoutINS5_IJNSA_ILi2EEESB_SB_EEENS5_IJSB_NSA_ILi0EEESX_EEEEENS5_IJNS4_10UnderscoreES10_S10_EEEEENS4_13SM90_TMA_LOADENS4_14ComposedLayoutINS4_7SwizzleILi2ELi4ELi3EEENS4_18smem_ptr_flag_bitsILi16EEENSU_INS5_IJNSA_ILi8EEESH_EEENS5_IJSH_SB_EEEEEEEvNS4_8identityES13_S1D_vS1E_EENS_8epilogue10collective6detail29Sm90TmaWarpSpecializedAdapterINS1H_15DefaultEpilogueISJ_SK_SK_NS1G_6thread17LinearCombinationISJ_Li1EffLNS1L_9ScaleType4KindE0ELNS_15FloatRoundStyleE2ESJ_EENS1_15EpilogueDefaultEEEEEvvEEEEvNT_6ParamsE --------------------------
	.section	.text._ZN7cutlass13device_kernelINS_4gemm6kernel13GemmUniversalIN4cute5tupleIJiiiiEEENS1_10collective13CollectiveMmaINS1_34MainloopSm90TmaGmmaWarpSpecializedILi5ENS5_IJNS4_1CILi1EEESB_SB_EEENS1_35KernelTmaWarpSpecializedCooperativeEEENS5_IJNSA_ILi256EEENSA_ILi128EEENSA_ILi32EEEEEENS_10bfloat16_tENS5_IJlSB_lEEESJ_SK_NS4_8TiledMMAINS4_8MMA_AtomIJNS4_4SM904GMMA28MMA_64x128x16_F32BF16BF16_SSILNSO_5MajorE0ELSQ_0ELNSO_7ScaleInE1ELSR_1EEEEEENS4_6LayoutINS5_IJNSA_ILi2EEESB_SB_EEENS5_IJSB_NSA_ILi0EEESX_EEEEENS5_IJNS4_10UnderscoreES10_S10_EEEEENS4_13SM90_TMA_LOADENS4_14ComposedLayoutINS4_7SwizzleILi2ELi4ELi3EEENS4_18smem_ptr_flag_bitsILi16EEENSU_INS5_IJNSA_ILi8EEESH_EEENS5_IJSH_SB_EEEEEEEvNS4_8identityES13_S1D_vS1E_EENS_8epilogue10collective6detail29Sm90TmaWarpSpecializedAdapterINS1H_15DefaultEpilogueISJ_SK_SK_NS1G_6thread17LinearCombinationISJ_Li1EffLNS1L_9ScaleType4KindE0ELNS_15FloatRoundStyleE2ESJ_EENS1_15EpilogueDefaultEEEEEvvEEEEvNT_6ParamsE,"ax",@progbits
	.align	128
.text._ZN7cutlass13device_kernelINS_4gemm6kernel13GemmUniversalIN4cute5tupleIJiiiiEEENS1_10collective13CollectiveMmaINS1_34MainloopSm90TmaGmmaWarpSpecializedILi5ENS5_IJNS4_1CILi1EEESB_SB_EEENS1_35KernelTmaWarpSpecializedCooperativeEEENS5_IJNSA_ILi256EEENSA_ILi128EEENSA_ILi32EEEEEENS_10bfloat16_tENS5_IJlSB_lEEESJ_SK_NS4_8TiledMMAINS4_8MMA_AtomIJNS4_4SM904GMMA28MMA_64x128x16_F32BF16BF16_SSILNSO_5MajorE0ELSQ_0ELNSO_7ScaleInE1ELSR_1EEEEEENS4_6LayoutINS5_IJNSA_ILi2EEESB_SB_EEENS5_IJSB_NSA_ILi0EEESX_EEEEENS5_IJNS4_10UnderscoreES10_S10_EEEEENS4_13SM90_TMA_LOADENS4_14ComposedLayoutINS4_7SwizzleILi2ELi4ELi3EEENS4_18smem_ptr_flag_bitsILi16EEENSU_INS5_IJNSA_ILi8EEESH_EEENS5_IJSH_SB_EEEEEEEvNS4_8identityES13_S1D_vS1E_EENS_8epilogue10collective6detail29Sm90TmaWarpSpecializedAdapterINS1H_15DefaultEpilogueISJ_SK_SK_NS1G_6thread17LinearCombinationISJ_Li1EffLNS1L_9ScaleType4KindE0ELNS_15FloatRoundStyleE2ESJ_EENS1_15EpilogueDefaultEEEEEvvEEEEvNT_6ParamsE:
        .type           _ZN7cutlass13device_kernelINS_4gemm6kernel13GemmUniversalIN4cute5tupleIJiiiiEEENS1_10collective13CollectiveMmaINS1_34MainloopSm90TmaGmmaWarpSpecializedILi5ENS5_IJNS4_1CILi1EEESB_SB_EEENS1_35KernelTmaWarpSpecializedCooperativeEEENS5_IJNSA_ILi256EEENSA_ILi128EEENSA_ILi32EEEEEENS_10bfloat16_tENS5_IJlSB_lEEESJ_SK_NS4_8TiledMMAINS4_8MMA_AtomIJNS4_4SM904GMMA28MMA_64x128x16_F32BF16BF16_SSILNSO_5MajorE0ELSQ_0ELNSO_7ScaleInE1ELSR_1EEEEEENS4_6LayoutINS5_IJNSA_ILi2EEESB_SB_EEENS5_IJSB_NSA_ILi0EEESX_EEEEENS5_IJNS4_10UnderscoreES10_S10_EEEEENS4_13SM90_TMA_LOADENS4_14ComposedLayoutINS4_7SwizzleILi2ELi4ELi3EEENS4_18smem_ptr_flag_bitsILi16EEENSU_INS5_IJNSA_ILi8EEESH_EEENS5_IJSH_SB_EEEEEEEvNS4_8identityES13_S1D_vS1E_EENS_8epilogue10collective6detail29Sm90TmaWarpSpecializedAdapterINS1H_15DefaultEpilogueISJ_SK_SK_NS1G_6thread17LinearCombinationISJ_Li1EffLNS1L_9ScaleType4KindE0ELNS_15FloatRoundStyleE2ESJ_EENS1_15EpilogueDefaultEEEEEvvEEEEvNT_6ParamsE,@function
        .size           _ZN7cutlass13device_kernelINS_4gemm6kernel13GemmUniversalIN4cute5tupleIJiiiiEEENS1_10collective13CollectiveMmaINS1_34MainloopSm90TmaGmmaWarpSpecializedILi5ENS5_IJNS4_1CILi1EEESB_SB_EEENS1_35KernelTmaWarpSpecializedCooperativeEEENS5_IJNSA_ILi256EEENSA_ILi128EEENSA_ILi32EEEEEENS_10bfloat16_tENS5_IJlSB_lEEESJ_SK_NS4_8TiledMMAINS4_8MMA_AtomIJNS4_4SM904GMMA28MMA_64x128x16_F32BF16BF16_SSILNSO_5MajorE0ELSQ_0ELNSO_7ScaleInE1ELSR_1EEEEEENS4_6LayoutINS5_IJNSA_ILi2EEESB_SB_EEENS5_IJSB_NSA_ILi0EEESX_EEEEENS5_IJNS4_10UnderscoreES10_S10_EEEEENS4_13SM90_TMA_LOADENS4_14ComposedLayoutINS4_7SwizzleILi2ELi4ELi3EEENS4_18smem_ptr_flag_bitsILi16EEENSU_INS5_IJNSA_ILi8EEESH_EEENS5_IJSH_SB_EEEEEEEvNS4_8identityES13_S1D_vS1E_EENS_8epilogue10collective6detail29Sm90TmaWarpSpecializedAdapterINS1H_15DefaultEpilogueISJ_SK_SK_NS1G_6thread17LinearCombinationISJ_Li1EffLNS1L_9ScaleType4KindE0ELNS_15FloatRoundStyleE2ESJ_EENS1_15EpilogueDefaultEEEEEvvEEEEvNT_6ParamsE,(.L_x_322 - _ZN7cutlass13device_kernelINS_4gemm6kernel13GemmUniversalIN4cute5tupleIJiiiiEEENS1_10collective13CollectiveMmaINS1_34MainloopSm90TmaGmmaWarpSpecializedILi5ENS5_IJNS4_1CILi1EEESB_SB_EEENS1_35KernelTmaWarpSpecializedCooperativeEEENS5_IJNSA_ILi256EEENSA_ILi128EEENSA_ILi32EEEEEENS_10bfloat16_tENS5_IJlSB_lEEESJ_SK_NS4_8TiledMMAINS4_8MMA_AtomIJNS4_4SM904GMMA28MMA_64x128x16_F32BF16BF16_SSILNSO_5MajorE0ELSQ_0ELNSO_7ScaleInE1ELSR_1EEEEEENS4_6LayoutINS5_IJNSA_ILi2EEESB_SB_EEENS5_IJSB_NSA_ILi0EEESX_EEEEENS5_IJNS4_10UnderscoreES10_S10_EEEEENS4_13SM90_TMA_LOADENS4_14ComposedLayoutINS4_7SwizzleILi2ELi4ELi3EEENS4_18smem_ptr_flag_bitsILi16EEENSU_INS5_IJNSA_ILi8EEESH_EEENS5_IJSH_SB_EEEEEEEvNS4_8identityES13_S1D_vS1E_EENS_8epilogue10collective6detail29Sm90TmaWarpSpecializedAdapterINS1H_15DefaultEpilogueISJ_SK_SK_NS1G_6thread17LinearCombinationISJ_Li1EffLNS1L_9ScaleType4KindE0ELNS_15FloatRoundStyleE2ESJ_EENS1_15EpilogueDefaultEEEEEvvEEEEvNT_6ParamsE)
        .other          _ZN7cutlass13device_kernelINS_4gemm6kernel13GemmUniversalIN4cute5tupleIJiiiiEEENS1_10collective13CollectiveMmaINS1_34MainloopSm90TmaGmmaWarpSpecializedILi5ENS5_IJNS4_1CILi1EEESB_SB_EEENS1_35KernelTmaWarpSpecializedCooperativeEEENS5_IJNSA_ILi256EEENSA_ILi128EEENSA_ILi32EEEEEENS_10bfloat16_tENS5_IJlSB_lEEESJ_SK_NS4_8TiledMMAINS4_8MMA_AtomIJNS4_4SM904GMMA28MMA_64x128x16_F32BF16BF16_SSILNSO_5MajorE0ELSQ_0ELNSO_7ScaleInE1ELSR_1EEEEEENS4_6LayoutINS5_IJNSA_ILi2EEESB_SB_EEENS5_IJSB_NSA_ILi0EEESX_EEEEENS5_IJNS4_10UnderscoreES10_S10_EEEEENS4_13SM90_TMA_LOADENS4_14ComposedLayoutINS4_7SwizzleILi2ELi4ELi3EEENS4_18smem_ptr_flag_bitsILi16EEENSU_INS5_IJNSA_ILi8EEESH_EEENS5_IJSH_SB_EEEEEEEvNS4_8identityES13_S1D_vS1E_EENS_8epilogue10collective6detail29Sm90TmaWarpSpecializedAdapterINS1H_15DefaultEpilogueISJ_SK_SK_NS1G_6thread17LinearCombinationISJ_Li1EffLNS1L_9ScaleType4KindE0ELNS_15FloatRoundStyleE2ESJ_EENS1_15EpilogueDefaultEEEEEvvEEEEvNT_6ParamsE,@"STO_CUDA_ENTRY STV_DEFAULT"
_ZN7cutlass13device_kernelINS_4gemm6kernel13GemmUniversalIN4cute5tupleIJiiiiEEENS1_10collective13CollectiveMmaINS1_34MainloopSm90TmaGmmaWarpSpecializedILi5ENS5_IJNS4_1CILi1EEESB_SB_EEENS1_35KernelTmaWarpSpecializedCooperativeEEENS5_IJNSA_ILi256EEENSA_ILi128EEENSA_ILi32EEEEEENS_10bfloat16_tENS5_IJlSB_lEEESJ_SK_NS4_8TiledMMAINS4_8MMA_AtomIJNS4_4SM904GMMA28MMA_64x128x16_F32BF16BF16_SSILNSO_5MajorE0ELSQ_0ELNSO_7ScaleInE1ELSR_1EEEEEENS4_6LayoutINS5_IJNSA_ILi2EEESB_SB_EEENS5_IJSB_NSA_ILi0EEESX_EEEEENS5_IJNS4_10UnderscoreES10_S10_EEEEENS4_13SM90_TMA_LOADENS4_14ComposedLayoutINS4_7SwizzleILi2ELi4ELi3EEENS4_18smem_ptr_flag_bitsILi16EEENSU_INS5_IJNSA_ILi8EEESH_EEENS5_IJSH_SB_EEEEEEEvNS4_8identityES13_S1D_vS1E_EENS_8epilogue10collective6detail29Sm90TmaWarpSpecializedAdapterINS1H_15DefaultEpilogueISJ_SK_SK_NS1G_6thread17LinearCombinationISJ_Li1EffLNS1L_9ScaleType4KindE0ELNS_15FloatRoundStyleE2ESJ_EENS1_15EpilogueDefaultEEEEEvvEEEEvNT_6ParamsE:
[----:B------:R-:W0:Y:S01]  /*0000*/  LDC R1, c[0x0][0x28] ;  /* 0x00000a00ff017b82 */ /* 0x000e220000000800 */
[----:B------:R-:W1:Y:S01]  /*0010*/  S2R R18, SR_TID.X ;  /* 0x0000000000127919 */ /* 0x000e620000002100 */
[----:B------:R-:W-:Y:S01]  /*0020*/  ELECT P0, URZ, PT ;  /* 0x00000000003f782f */ /* 0x000fe20003800000 */
[----:B------:R-:W-:Y:S01]  /*0030*/  BSSY B0, `(.L_x_0) ;  /* 0x000000f000007945 */ /* 0x000fe20003800000 */
[--C-:B-1----:R-:W-:Y:S02]  /*0040*/  SHF.R.U32.HI R0, RZ, 0x5, R18.reuse ;  /* 0x00000005ff007819 */ /* 0x102fe40000011612 */
[----:B------:R-:W-:-:S03]  /*0050*/  SHF.R.U32.HI R22, RZ, 0x7, R18 ;  /* 0x00000007ff167819 */ /* 0x000fc60000011612 */
[----:B------:R-:W1:Y:S04]  /*0060*/  SHFL.IDX PT, R5, R0, RZ, 0x1f ;  /* 0x00001fff00057589 */ /* 0x000e6800000e0000 */
[----:B------:R2:W3:Y:S01]  /*0070*/  SHFL.IDX PT, R8, R22, RZ, 0x1f ;  /* 0x00001fff16087589 */ /* 0x0004e200000e0000 */
[----:B-1----:R-:W-:-:S13]  /*0080*/  ISETP.NE.OR P0, PT, R5, RZ, !P0 ;  /* 0x000000ff0500720c */ /* 0x002fda0004705670 */
[----:B0-23--:R-:W-:Y:S05]  /*0090*/  @P0 BRA `(.L_x_1) ;  /* 0x0000000000200947 */ /* 0x00dfea0003800000 */
[----:B------:R-:W-:Y:S02]  /*00a0*/  ULDC.64 UR4, c[0x0][0x198] ;  /* 0x0000660000047ab9 */ /* 0x000fe40000000a00 */
[----:B------:R-:W-:Y:S02]  /*00b0*/  UIADD3 UR6, UP0, UR4, 0xf0, URZ ;  /* 0x000000f004067890 */ /* 0x000fe4000ff1e03f */
[----:B------:R-:W-:Y:S02]  /*00c0*/  UIADD3 UR4, UP1, UR4, 0x1f0, URZ ;  /* 0x000001f004047890 */ /* 0x000fe4000ff3e03f */
[----:B------:R-:W-:Y:S02]  /*00d0*/  UIADD3.X UR7, URZ, UR5, URZ, UP0, !UPT ;  /* 0x000000053f077290 */ /* 0x000fe400087fe43f */
[----:B------:R-:W-:-:S07]  /*00e0*/  UIADD3.X UR5, URZ, UR5, URZ, UP1, !UPT ;  /* 0x000000053f057290 */ /* 0x000fce0008ffe43f */
[----:B------:R0:W-:Y:S02]  /*00f0*/  UTMACCTL.PF [UR6] ;  /* 0x00000000060079b9 */ /* 0x0001e40008040000 */
[----:B------:R0:W-:Y:S02]  /*0100*/  UTMACCTL.PF [UR4] ;  /* 0x00000000040079b9 */ /* 0x0001e40008040000 */
[----:B0-----:R-:W-:Y:S01]  /*0110*/  NOP ;  /* 0x0000000000007918 */ /* 0x001fe20000000000 */
.L_x_1:
[----:B------:R-:W-:Y:S05]  /*0120*/  BSYNC B0 ;  /* 0x0000000000007941 */ /* 0x000fea0003800000 */
.L_x_0:
[----:B------:R-:W0:Y:S02]  /*0130*/  SHFL.IDX PT, R2, R0, RZ, 0x1f ;  /* 0x00001fff00027589 */ /* 0x000e2400000e0000 */
[----:B0-----:R-:W-:-:S13]  /*0140*/  ISETP.NE.AND P0, PT, R2, RZ, PT ;  /* 0x000000ff0200720c */ /* 0x001fda0003f05270 */
[----:B------:R-:W-:Y:S05]  /*0150*/  @P0 BRA `(.L_x_2) ;  /* 0x0000000000600947 */ /* 0x000fea0003800000 */
[----:B------:R-:W0:Y:S01]  /*0160*/  S2UR UR8, SR_CgaCtaId ;  /* 0x00000000000879c3 */ /* 0x000e220000008800 */
[----:B------:R-:W-:Y:S01]  /*0170*/  UMOV UR4, 0x400 ;  /* 0x0000040000047882 */ /* 0x000fe20000000000 */
[----:B------:R-:W-:Y:S01]  /*0180*/  UMOV UR5, 0x1 ;  /* 0x0000000100057882 */ /* 0x000fe20000000000 */
[----:B------:R-:W-:Y:S01]  /*0190*/  UMOV UR6, 0x100 ;  /* 0x0000010000067882 */ /* 0x000fe20000000000 */
[----:B------:R-:W-:Y:S01]  /*01a0*/  ELECT P0, URZ, PT ;  /* 0x00000000003f782f */ /* 0x000fe20003800000 */
[----:B------:R-:W-:-:S04]  /*01b0*/  UIADD3 UR6, -UR6, 0x100000, URZ ;  /* 0x0010000006067890 */ /* 0x000fc8000fffe13f */
[----:B------:R-:W-:Y:S02]  /*01c0*/  USHF.L.U32 UR7, UR6, 0xb, URZ ;  /* 0x0000000b06077899 */ /* 0x000fe4000800063f */
[----:B------:R-:W-:Y:S02]  /*01d0*/  USHF.L.U32 UR6, UR6, 0x1, URZ ;  /* 0x0000000106067899 */ /* 0x000fe4000800063f */
[----:B0-----:R-:W-:Y:S02]  /*01e0*/  ULEA UR8, UR8, UR4, 0x18 ;  /* 0x0000000408087291 */ /* 0x001fe4000f8ec03f */
[----:B------:R-:W-:-:S04]  /*01f0*/  UIADD3 UR4, -UR5, 0x100000, URZ ;  /* 0x0010000005047890 */ /* 0x000fc8000fffe13f */
[----:B------:R-:W-:Y:S02]  /*0200*/  USHF.L.U32 UR5, UR4, 0xb, URZ ;  /* 0x0000000b04057899 */ /* 0x000fe4000800063f */
[----:B------:R-:W-:Y:S01]  /*0210*/  USHF.L.U32 UR4, UR4, 0x1, URZ ;  /* 0x0000000104047899 */ /* 0x000fe2000800063f */
[----:B------:R-:W0:Y:S11]  /*0220*/  FENCE.VIEW.ASYNC.S ;  /* 0x00000000000073c6 */ /* 0x000e360000000000 */
[----:B0-----:R0:W1:Y:S01]  /*0230*/  SYNCS.EXCH.64 URZ, [UR8], UR4 ;  /* 0x00000004083f75b2 */ /* 0x0010620008000100 */
[----:B------:R0:W2:Y:S01]  /*0240*/  SYNCS.EXCH.64 URZ, [UR8+0x28], UR6 ;  /* 0x00002806083f75b2 */ /* 0x0000a20008000100 */
[----:B------:R0:W3:Y:S01]  /*0250*/  SYNCS.EXCH.64 URZ, [UR8+0x8], UR4 ;  /* 0x00000804083f75b2 */ /* 0x0000e20008000100 */
[----:B------:R0:W4:Y:S01]  /*0260*/  SYNCS.EXCH.64 URZ, [UR8+0x30], UR6 ;  /* 0x00003006083f75b2 */ /* 0x0001220008000100 */
[----:B------:R0:W0:Y:S01]  /*0270*/  SYNCS.EXCH.64 URZ, [UR8+0x10], UR4 ;  /* 0x00001004083f75b2 */ /* 0x0000220008000100 */
[----:B------:R0:W0:Y:S01]  /*0280*/  SYNCS.EXCH.64 URZ, [UR8+0x38], UR6 ;  /* 0x00003806083f75b2 */ /* 0x0000220008000100 */
[----:B------:R0:W0:Y:S01]  /*0290*/  SYNCS.EXCH.64 URZ, [UR8+0x18], UR4 ;  /* 0x00001804083f75b2 */ /* 0x0000220008000100 */
[----:B------:R0:W0:Y:S01]  /*02a0*/  SYNCS.EXCH.64 URZ, [UR8+0x40], UR6 ;  /* 0x00004006083f75b2 */ /* 0x0000220008000100 */
[----:B------:R0:W0:Y:S01]  /*02b0*/  SYNCS.EXCH.64 URZ, [UR8+0x20], UR4 ;  /* 0x00002004083f75b2 */ /* 0x0000220008000100 */
[----:B------:R0:W0:Y:S01]  /*02c0*/  SYNCS.EXCH.64 URZ, [UR8+0x48], UR6 ;  /* 0x00004806083f75b2 */ /* 0x0000220008000100 */
[----:B------:R-:W-:Y:S01]  /*02d0*/  NOP ;  /* 0x0000000000007918 */ /* 0x000fe20000000000 */
.L_x_2:
[----:B------:R-:W5:Y:S01]  /*02e0*/  SHFL.IDX PT, R0, R0, RZ, 0x1f ;  /* 0x00001fff00007589 */ /* 0x000f6200000e0000 */
[----:B------:R-:W-:Y:S01]  /*02f0*/  ELECT P0, URZ, PT ;  /* 0x00000000003f782f */ /* 0x000fe20003800000 */
[----:B------:R-:W1:Y:S01]  /*0300*/  LDC R2, c[0x0][0x65c] ;  /* 0x00019700ff027b82 */ /* 0x000e620000000800 */
[----:B------:R-:W-:Y:S01]  /*0310*/  SHF.R.S32.HI R6, RZ, 0x1f, R5 ;  /* 0x0000001fff067819 */ /* 0x000fe20000011405 */
[----:B------:R-:W2:Y:S01]  /*0320*/  S2R R3, SR_CTAID.Y ;  /* 0x0000000000037919 */ /* 0x000ea20000002600 */
[----:B0-----:R-:W-:Y:S01]  /*0330*/  UMOV UR4, 0x20 ;  /* 0x0000002000047882 */ /* 0x001fe20000000000 */
[----:B------:R-:W-:Y:S01]  /*0340*/  ISETP.NE.AND P2, PT, R8, RZ, PT ;  /* 0x000000ff0800720c */ /* 0x000fe20003f45270 */
[----:B------:R-:W-:Y:S01]  /*0350*/  NOP ;  /* 0x0000000000007918 */ /* 0x000fe20000000000 */
[----:B------:R-:W0:Y:S01]  /*0360*/  S2R R4, SR_CTAID.X ;  /* 0x0000000000047919 */ /* 0x000e220000002500 */
[----:B------:R-:W-:Y:S01]  /*0370*/  LEA.HI R6, R6, R5, RZ, 0x2 ;  /* 0x0000000506067211 */ /* 0x000fe200078f10ff */
[----:B------:R-:W-:Y:S01]  /*0380*/  NOP ;  /* 0x0000000000007918 */ /* 0x000fe20000000000 */
[----:B-----5:R-:W-:-:S02]  /*0390*/  ISETP.NE.OR P0, PT, R0, RZ, !P0 ;  /* 0x000000ff0000720c */ /* 0x020fc40004705670 */
[----:B-1----:R-:W-:-:S04]  /*03a0*/  ISETP.NE.AND P3, PT, R2, 0x1, PT ;  /* 0x000000010200780c */ /* 0x002fc80003f65270 */
[----:B------:R-:W-:Y:S02]  /*03b0*/  P2R R0, PR, RZ, 0x8 ;  /* 0x00000008ff007803 */ /* 0x000fe40000000000 */
[----:B------:R-:W-:-:S05]  /*03c0*/  LOP3.LUT R0, R6, 0xfffffffc, RZ, 0xc0, !PT ;  /* 0xfffffffc06007812 */ /* 0x000fca00078ec0ff */
[----:B------:R-:W-:Y:S01]  /*03d0*/  VOTEU.ALL UP0, P0 ;  /* 0x00000000003f7886 */ /* 0x000fe20000000000 */
[----:B------:R-:W-:Y:S01]  /*03e0*/  IMAD.IADD R0, R5, 0x1, -R0 ;  /* 0x0000000105007824 */ /* 0x000fe200078e0a00 */
[----:B------:R-:W0:Y:S01]  /*03f0*/  @P3 LDC R17, c[0x0][0x10] ;  /* 0x00000400ff113b82 */ /* 0x000e220000000800 */
[----:B------:R-:W-:Y:S01]  /*0400*/  VOTEU.ALL UP1, P0 ;  /* 0x00000000003f7886 */ /* 0x000fe20000020000 */
[----:B--2---:R-:W-:Y:S01]  /*0410*/  @P3 IMAD.MOV.U32 R6, RZ, RZ, R3 ;  /* 0x000000ffff063224 */ /* 0x004fe200078e0003 */
[----:B------:R-:W-:Y:S01]  /*0420*/  @!UP0 UMOV UR6, 0x400 ;  /* 0x0000040000068882 */ /* 0x000fe20000000000 */
[----:B------:R-:W-:-:S04]  /*0430*/  @!UP0 UIADD3 UR4, -UR4, 0x100000, URZ ;  /* 0x0010000004048890 */ /* 0x000fc8000fffe13f */
[----:B------:R-:W-:Y:S02]  /*0440*/  @!UP0 USHF.L.U32 UR5, UR4, 0xb, URZ ;  /* 0x0000000b04058899 */ /* 0x000fe4000800063f */
[----:B------:R-:W-:Y:S01]  /*0450*/  @!UP0 USHF.L.U32 UR4, UR4, 0x1, URZ ;  /* 0x0000000104048899 */ /* 0x000fe2000800063f */
[----:B------:R-:W-:Y:S02]  /*0460*/  @P3 IMAD.MOV.U32 R7, RZ, RZ, RZ ;  /* 0x000000ffff073224 */ /* 0x000fe400078e00ff */
[----:B------:R-:W-:Y:S01]  /*0470*/  IMAD.MOV.U32 R5, RZ, RZ, RZ ;  /* 0x000000ffff057224 */ /* 0x000fe200078e00ff */
[----:B------:R-:W1:Y:S01]  /*0480*/  @!UP0 S2UR UR7, SR_CgaCtaId ;  /* 0x00000000000789c3 */ /* 0x000e620000008800 */
[----:B------:R-:W-:-:S07]  /*0490*/  @P3 IMAD.MOV.U32 R11, RZ, RZ, RZ ;  /* 0x000000ffff0b3224 */ /* 0x000fce00078e00ff */
[----:B------:R-:W2:Y:S01]  /*04a0*/  @!P3 LDC R9, c[0x0][0xc] ;  /* 0x00000300ff09bb82 */ /* 0x000ea20000000800 */
[----:B0-----:R-:W-:-:S04]  /*04b0*/  @P3 IMAD.WIDE.U32 R16, R4, R17, R6 ;  /* 0x0000001104103225 */ /* 0x001fc800078e0006 */
[----:B------:R-:W-:Y:S01]  /*04c0*/  @P3 IMAD.IADD R17, R17, 0x1, R11 ;  /* 0x0000000111113824 */ /* 0x000fe200078e020b */
[----:B-1----:R-:W-:Y:S01]  /*04d0*/  @!UP0 ULEA UR6, UR7, UR6, 0x18 ;  /* 0x0000000607068291 */ /* 0x002fe2000f8ec03f */
[----:B------:R-:W-:Y:S01]  /*04e0*/  VOTEU.ALL UP0, P0 ;  /* 0x00000000003f7886 */ /* 0x000fe20000000000 */
[----:B------:R-:W-:-:S04]  /*04f0*/  ISETP.NE.AND P0, PT, R0, 0x3, PT ;  /* 0x000000030000780c */ /* 0x000fc80003f05270 */
[----:B------:R-:W-:Y:S01]  /*0500*/  ISETP.EQ.OR P0, PT, R0, RZ, !P0 ;  /* 0x000000ff0000720c */ /* 0x000fe20004702670 */
[----:B--2---:R-:W-:-:S03]  /*0510*/  @!P3 IMAD.WIDE.U32 R6, R9, R3, R4 ;  /* 0x000000030906b225 */ /* 0x004fc600078e0004 */
[C---:B------:R-:W-:Y:S01]  /*0520*/  ISETP.EQ.AND P0, PT, R8.reuse, RZ, P0 ;  /* 0x000000ff0800720c */ /* 0x040fe20000702270 */
[----:B------:R-:W-:Y:S01]  /*0530*/  VIADD R8, R8, 0xffffffff ;  /* 0xffffffff08087836 */ /* 0x000fe20000000000 */
[----:B------:R-:W0:Y:S02]  /*0540*/  FENCE.VIEW.ASYNC.S ;  /* 0x00000000000073c6 */ /* 0x000e240000000000 */
[----:B0-----:R0:W3:Y:S01]  /*0550*/  @!UP0 SYNCS.EXCH.64 URZ, [UR6+0x60], UR4 ;  /* 0x00006004063f85b2 */ /* 0x0010e20008000100 */
[----:B------:R-:W-:Y:S01]  /*0560*/  @!P3 IMAD.MOV.U32 R16, RZ, RZ, R6 ;  /* 0x000000ffff10b224 */ /* 0x000fe200078e0006 */
[----:B------:R-:W-:Y:S01]  /*0570*/  SEL R19, RZ, 0x1, !P0 ;  /* 0x00000001ff137807 */ /* 0x000fe20004000000 */
[----:B------:R-:W-:Y:S01]  /*0580*/  @!P3 IMAD.MOV.U32 R17, RZ, RZ, R7 ;  /* 0x000000ffff11b224 */ /* 0x000fe200078e0007 */
[----:B------:R-:W-:-:S04]  /*0590*/  ISETP.GE.U32.AND P1, PT, R8, 0x2, PT ;  /* 0x000000020800780c */ /* 0x000fc80003f26070 */
[----:B------:R-:W-:Y:S01]  /*05a0*/  SEL R19, R19, 0x2, P1 ;  /* 0x0000000213137807 */ /* 0x000fe20000800000 */
[----:B------:R0:W3:Y:S01]  /*05b0*/  @!UP1 SYNCS.EXCH.64 URZ, [UR6+0x68], UR4 ;  /* 0x00006804063f95b2 */ /* 0x0000e20008000100 */
[----:B------:R-:W-:Y:S01]  /*05c0*/  NOP ;  /* 0x0000000000007918 */ /* 0x000fe20000000000 */
[----:B---34-:R-:W-:Y:S06]  /*05d0*/  BAR.SYNC.DEFER_BLOCKING 0x0 ;  /* 0x0000000000007b1d */ /* 0x018fec0000010000 */
[----:B------:R-:W-:Y:S05]  /*05e0*/  @!P2 BRA `(.L_x_3) ;  /* 0x000000a000c4a947 */ /* 0x000fea0003800000 */
[----:B------:R-:W-:-:S13]  /*05f0*/  ISETP.GT.U32.AND P0, PT, R8, 0x1, PT ;  /* 0x000000010800780c */ /* 0x000fda0003f04070 */
[----:B0-----:R-:W-:Y:S05]  /*0600*/  @P0 EXIT ;  /* 0x000000000000094d */ /* 0x001fea0003800000 */
[----:B------:R-:W-:Y:S01]  /*0610*/  ULDC.64 UR4, c[0x0][0x650] ;  /* 0x0001940000047ab9 */ /* 0x000fe20000000a00 */
[----:B------:R-:W-:Y:S01]  /*0620*/  PRMT R0, RZ, 0x7610, R0 ;  /* 0x00007610ff007816 */ /* 0x000fe20000000000 */
[----:B------:R-:W-:Y:S01]  /*0630*/  IMAD.MOV.U32 R153, RZ, RZ, -0x1 ;  /* 0xffffffffff997424 */ /* 0x000fe200078e00ff */
[----:B------:R-:W-:Y:S01]  /*0640*/  ISETP.GE.U32.AND P0, PT, R16, UR4, PT ;  /* 0x0000000410007c0c */ /* 0x000fe2000bf06070 */
[----:B------:R-:W-:Y:S01]  /*0650*/  IMAD.MOV.U32 R23, RZ, RZ, -0x1 ;  /* 0xffffffffff177424 */ /* 0x000fe200078e00ff */
[----:B------:R-:W-:Y:S02]  /*0660*/  MOV R152, 0xffffffff ;  /* 0xffffffff00987802 */ /* 0x000fe40000000f00 */
[----:B------:R-:W-:-:S13]  /*0670*/  ISETP.GE.U32.AND.EX P0, PT, R17, UR5, PT, P0 ;  /* 0x0000000511007c0c */ /* 0x000fda000bf06100 */
[----:B------:R-:W-:Y:S05]  /*0680*/  @P0 BRA `(.L_x_4) ;  /* 0x0000000400540947 */ /* 0x000fea0003800000 */
[----:B------:R-:W0:Y:S01]  /*0690*/  LDC.64 R14, c[0x0][0x628] ;  /* 0x00018a00ff0e7b82 */ /* 0x000e220000000a00 */
[----:B------:R-:W-:Y:S02]  /*06a0*/  IMAD.MOV.U32 R6, RZ, RZ, R16 ;  /* 0x000000ffff067224 */ /* 0x000fe400078e0010 */
[----:B------:R-:W-:-:S05]  /*06b0*/  IMAD.MOV.U32 R7, RZ, RZ, R17 ;  /* 0x000000ffff077224 */ /* 0x000fca00078e0011 */
[----:B------:R-:W1:Y:S08]  /*06c0*/  LDC R0, c[0x0][0x630] ;  /* 0x00018c00ff007b82 */ /* 0x000e700000000800 */
[----:B------:R-:W2:Y:S01]  /*06d0*/  LDC.64 R20, c[0x0][0x620] ;  /* 0x00018800ff147b82 */ /* 0x000ea20000000a00 */
[----:B0-----:R-:W-:-:S04]  /*06e0*/  ISETP.NE.U32.AND P0, PT, R14, RZ, PT ;  /* 0x000000ff0e00720c */ /* 0x001fc80003f05070 */
[----:B------:R-:W-:-:S13]  /*06f0*/  ISETP.NE.AND.EX P0, PT, R15, RZ, PT, P0 ;  /* 0x000000ff0f00720c */ /* 0x000fda0003f05300 */
[----:B-12---:R-:W-:Y:S05]  /*0700*/  @!P0 BRA `(.L_x_5) ;  /* 0x0000000000288947 */ /* 0x006fea0003800000 */
[----:B------:R-:W0:Y:S02]  /*0710*/  LDC R11, c[0x0][0x634] ;  /* 0x00018d00ff0b7b82 */ /* 0x000e240000000800 */
[----:B0-----:R-:W-:-:S05]  /*0720*/  IADD3 R11, P0, R16, R11, RZ ;  /* 0x0000000b100b7210 */ /* 0x001fca0007f1e0ff */
[----:B------:R-:W-:-:S04]  /*0730*/  IMAD.X R13, RZ, RZ, R17, P0 ;  /* 0x000000ffff0d7224 */ /* 0x000fc800000e0611 */
[----:B------:R-:W-:-:S04]  /*0740*/  IMAD.WIDE.U32 R6, R13, R14, RZ ;  /* 0x0000000e0d067225 */ /* 0x000fc800078e00ff */
[----:B------:R-:W-:-:S04]  /*0750*/  IMAD.WIDE.U32 R8, P0, R11, R15, R6 ;  /* 0x0000000f0b087225 */ /* 0x000fc80007800006 */
[----:B------:R-:W-:-:S04]  /*0760*/  IMAD.WIDE.U32 R6, R11, R14, RZ ;  /* 0x0000000e0b067225 */ /* 0x000fc800078e00ff */
[----:B------:R-:W-:Y:S01]  /*0770*/  IMAD.X R11, RZ, RZ, RZ, P0 ;  /* 0x000000ffff0b7224 */ /* 0x000fe200000e06ff */
[----:B------:R-:W-:Y:S01]  /*0780*/  IADD3 RZ, P0, R7, R8, RZ ;  /* 0x0000000807ff7210 */ /* 0x000fe20007f1e0ff */
[----:B------:R-:W-:-:S04]  /*0790*/  IMAD.MOV.U32 R10, RZ, RZ, R9 ;  /* 0x000000ffff0a7224 */ /* 0x000fc800078e0009 */
[----:B------:R-:W-:-:S08]  /*07a0*/  IMAD.WIDE.U32.X R6, R13, R15, R10, P0 ;  /* 0x0000000f0d067225 */ /* 0x000fd000000e040a */
.L_x_5:
[-CC-:B------:R-:W-:Y:S01]  /*07b0*/  SHF.R.U64 R23, R6, R0.reuse, R7.reuse ;  /* 0x0000000006177219 */ /* 0x180fe20000001207 */
[----:B------:R-:W0:Y:S01]  /*07c0*/  LDC R10, c[0x0][0x618] ;  /* 0x00018600ff0a7b82 */ /* 0x000e220000000800 */
[----:B------:R-:W-:Y:S01]  /*07d0*/  SHF.R.U32.HI R5, RZ, R0, R7 ;  /* 0x00000000ff057219 */ /* 0x000fe20000011607 */
[----:B------:R-:W-:Y:S01]  /*07e0*/  ULDC UR4, c[0x0][0x150] ;  /* 0x0000540000047ab9 */ /* 0x000fe20000000800 */
[----:B------:R-:W-:Y:S02]  /*07f0*/  I2FP.F32.U32 R0, R4 ;  /* 0x0000000400007245 */ /* 0x000fe40000201000 */
[----:B------:R-:W-:-:S03]  /*0800*/  IADD3 R9, P0, RZ, -R23, RZ ;  /* 0x80000017ff097210 */ /* 0x000fc60007f1e0ff */
[----:B------:R-:W1:Y:S01]  /*0810*/  LDC.64 R28, c[0x0][0x640] ;  /* 0x00019000ff1c7b82 */ /* 0x000e620000000a00 */
[----:B------:R-:W-:Y:S01]  /*0820*/  FMUL R0, R0, UR4 ;  /* 0x0000000400007c20 */ /* 0x000fe20008400000 */
[----:B------:R-:W-:Y:S01]  /*0830*/  IMAD.X R11, RZ, RZ, ~R5, P0 ;  /* 0x000000ffff0b7224 */ /* 0x000fe200000e0e05 */
[----:B------:R-:W-:Y:S01]  /*0840*/  ULDC UR4, c[0x0][0x154] ;  /* 0x0000550000047ab9 */ /* 0x000fe20000000800 */
[----:B------:R-:W-:-:S03]  /*0850*/  IMAD.WIDE.U32 R6, R9, R20, R16 ;  /* 0x0000001409067225 */ /* 0x000fc600078e0010 */
[----:B------:R-:W2:Y:S01]  /*0860*/  F2I.U32.TRUNC.NTZ R0, R0 ;  /* 0x0000000000007305 */ /* 0x000ea2000020f000 */
[----:B------:R-:W3:Y:S01]  /*0870*/  LDC R5, c[0x0][0x144] ;  /* 0x00005100ff057b82 */ /* 0x000ee20000000800 */
[----:B------:R-:W-:-:S04]  /*0880*/  IMAD R8, R11, R20, RZ ;  /* 0x000000140b087224 */ /* 0x000fc800078e02ff */
[----:B------:R-:W-:-:S03]  /*0890*/  IMAD R9, R9, R21, R8 ;  /* 0x0000001509097224 */ /* 0x000fc600078e0208 */
[----:B------:R-:W4:Y:S01]  /*08a0*/  LDC R12, c[0x0][0x608] ;  /* 0x00018200ff0c7b82 */ /* 0x000f220000000800 */
[----:B------:R-:W-:Y:S02]  /*08b0*/  IMAD.IADD R7, R7, 0x1, R9 ;  /* 0x0000000107077824 */ /* 0x000fe400078e0209 */
[----:B------:R-:W-:-:S03]  /*08c0*/  IMAD.MOV.U32 R9, RZ, RZ, -0x1 ;  /* 0xffffffffff097424 */ /* 0x000fc600078e00ff */
[-CC-:B0-----:R-:W-:Y:S02]  /*08d0*/  SHF.R.U64 R20, R6, R10.reuse, R7.reuse ;  /* 0x0000000a06147219 */ /* 0x181fe40000001207 */
[----:B------:R-:W0:Y:S01]  /*08e0*/  LDC R26, c[0x0][0x658] ;  /* 0x00019600ff1a7b82 */ /* 0x000e220000000800 */
[----:B------:R-:W-:Y:S02]  /*08f0*/  I2FP.F32.U32 R6, R3 ;  /* 0x0000000300067245 */ /* 0x000fe40000201000 */
[----:B--2---:R-:W-:Y:S02]  /*0900*/  IADD3 R8, -R0, RZ, RZ ;  /* 0x000000ff00087210 */ /* 0x004fe40007ffe1ff */
[----:B-1----:R-:W-:Y:S01]  /*0910*/  ISETP.NE.U32.AND P0, PT, R28, RZ, PT ;  /* 0x000000ff1c00720c */ /* 0x002fe20003f05070 */
[----:B------:R-:W-:Y:S01]  /*0920*/  FMUL R6, R6, UR4 ;  /* 0x0000000406067c20 */ /* 0x000fe20008400000 */
[----:B------:R-:W-:Y:S01]  /*0930*/  SHF.R.U32.HI R7, RZ, R10, R7 ;  /* 0x0000000aff077219 */ /* 0x000fe20000011607 */
[----:B------:R-:W1:Y:S01]  /*0940*/  LDC R14, c[0x0][0x148] ;  /* 0x00005200ff0e7b82 */ /* 0x000e620000000800 */
[----:B------:R-:W-:Y:S01]  /*0950*/  ISETP.NE.AND.EX P0, PT, R29, RZ, PT, P0 ;  /* 0x000000ff1d00720c */ /* 0x000fe20003f05300 */
[----:B---3--:R-:W-:-:S06]  /*0960*/  IMAD R0, R5, R8, R4 ;  /* 0x0000000805007224 */ /* 0x008fcc00078e0204 */
[----:B------:R-:W2:Y:S01]  /*0970*/  LDC R24, c[0x0][0x600] ;  /* 0x00018000ff187b82 */ /* 0x000ea20000000800 */
[-CC-:B----4-:R-:W-:Y:S02]  /*0980*/  SHF.R.U64 R30, R20, R12.reuse, R7.reuse ;  /* 0x0000000c141e7219 */ /* 0x190fe40000001207 */
[----:B------:R-:W-:Y:S01]  /*0990*/  SHF.R.U32.HI R5, RZ, R12, R7 ;  /* 0x0000000cff057219 */ /* 0x000fe20000011607 */
[----:B------:R-:W-:Y:S01]  /*09a0*/  IMAD.MOV.U32 R7, RZ, RZ, 0x1 ;  /* 0x00000001ff077424 */ /* 0x000fe200078e00ff */
[----:B------:R3:W4:Y:S03]  /*09b0*/  F2I.U32.TRUNC.NTZ R12, R6 ;  /* 0x00000006000c7305 */ /* 0x000726000020f000 */
[----:B------:R-:W1:Y:S01]  /*09c0*/  LDC R15, c[0x0][0x648] ;  /* 0x00019200ff0f7b82 */ /* 0x000e620000000800 */
[-C--:B0-----:R-:W-:Y:S02]  /*09d0*/  SHF.L.U32 R4, R9, R26.reuse, RZ ;  /* 0x0000001a09047219 */ /* 0x081fe400000006ff */
[----:B------:R-:W-:-:S02]  /*09e0*/  SHF.R.U64 R32, R30, R26, R5 ;  /* 0x0000001a1e207219 */ /* 0x000fc40000001205 */
[----:B------:R-:W-:Y:S02]  /*09f0*/  LOP3.LUT R11, RZ, R4, RZ, 0x33, !PT ;  /* 0x00000004ff0b7212 */ /* 0x000fe400078e33ff */
[-C--:B------:R-:W-:Y:S01]  /*0a00*/  SHF.R.U32.HI R5, RZ, R26.reuse, R5 ;  /* 0x0000001aff057219 */ /* 0x080fe20000011605 */
[----:B------:R-:W0:Y:S01]  /*0a10*/  LDC R21, c[0x0][0x638] ;  /* 0x00018e00ff157b82 */ /* 0x000e220000000800 */
[----:B------:R-:W-:Y:S01]  /*0a20*/  SHF.L.U32 R10, R7, R26, RZ ;  /* 0x0000001a070a7219 */ /* 0x000fe200000006ff */
[----:B------:R-:W-:-:S06]  /*0a30*/  IMAD.MOV.U32 R4, RZ, RZ, R32 ;  /* 0x000000ffff047224 */ /* 0x000fcc00078e0020 */
[----:B------:R-:W0:Y:S01]  /*0a40*/  LDC R152, c[0x0][0x610] ;  /* 0x00018400ff987b82 */ /* 0x000e220000000800 */
[----:B---34-:R-:W-:Y:S05]  /*0a50*/  @!P0 BRA `(.L_x_6) ;  /* 0x0000000000288947 */ /* 0x018fea0003800000 */
[----:B------:R-:W3:Y:S02]  /*0a60*/  LDC R9, c[0x0][0x64c] ;  /* 0x00019300ff097b82 */ /* 0x000ee40000000800 */
[----:B---3--:R-:W-:-:S05]  /*0a70*/  IADD3 R9, P0, R32, R9, RZ ;  /* 0x0000000920097210 */ /* 0x008fca0007f1e0ff */
        /* <DEDUP_REMOVED lines=8> */
.L_x_6:
[----:B-1----:R-:W-:Y:S01]  /*0b00*/  SHF.R.U64 R4, R4, R15, R5 ;  /* 0x0000000f04047219 */ /* 0x002fe20000001205 */
[----:B--2---:R-:W-:Y:S01]  /*0b10*/  VIADD R5, R24, 0xffffffff ;  /* 0xffffffff18057836 */ /* 0x004fe20000000000 */
[----:B------:R-:W-:Y:S01]  /*0b20*/  LOP3.LUT R11, R30, R11, RZ, 0xc0, !PT ;  /* 0x0000000b1e0b7212 */ /* 0x000fe200078ec0ff */
[----:B------:R-:W-:Y:S02]  /*0b30*/  IMAD.MOV R12, RZ, RZ, -R12 ;  /* 0x000000ffff0c7224 */ /* 0x000fe400078e0a0c */
[----:B------:R-:W-:Y:S01]  /*0b40*/  IMAD.MOV R6, RZ, RZ, -R4 ;  /* 0x000000ffff067224 */ /* 0x000fe200078e0a04 */
[----:B------:R-:W-:Y:S01]  /*0b50*/  LOP3.LUT R5, R20, R5, RZ, 0xc0, !PT ;  /* 0x0000000514057212 */ /* 0x000fe200078ec0ff */
[----:B------:R-:W-:Y:S02]  /*0b60*/  @P3 IMAD R0, R14, R12, R3 ;  /* 0x0000000c0e003224 */ /* 0x000fe400078e0203 */
[----:B------:R-:W-:Y:S02]  /*0b70*/  IMAD R11, R10, R4, R11 ;  /* 0x000000040a0b7224 */ /* 0x000fe400078e020b */
[----:B0-----:R-:W-:-:S02]  /*0b80*/  IMAD R3, R6, R21, R32 ;  /* 0x0000001506037224 */ /* 0x001fc400078e0220 */
[----:B------:R-:W-:Y:S01]  /*0b90*/  IMAD R152, R11, R152, R0 ;  /* 0x000000980b987224 */ /* 0x000fe200078e0200 */
[----:B------:R-:W-:Y:S01]  /*0ba0*/  MOV R0, 0x1 ;  /* 0x0000000100007802 */ /* 0x000fe20000000f00 */
[----:B------:R-:W-:-:S05]  /*0bb0*/  IMAD R3, R3, R24, R5 ;  /* 0x0000001803037224 */ /* 0x000fca00078e0205 */
[----:B------:R-:W-:Y:S02]  /*0bc0*/  SEL R153, R3, R152, !P3 ;  /* 0x0000009803997207 */ /* 0x000fe40005800000 */
[----:B------:R-:W-:-:S07]  /*0bd0*/  SEL R152, R152, R3, !P3 ;  /* 0x0000000398987207 */ /* 0x000fce0005800000 */
.L_x_4:
[----:B------:R-:W-:-:S08]  /*0be0*/  NOP ;  /* 0x0000000000007918 */ /* 0x000fd00000000000 */
[----:B------:R-:W0:Y:S02]  /*0bf0*/  USETMAXREG.TRY_ALLOC.CTAPOOL UP0, 0xe8 ;  /* 0x000000e8000079c8 */ /* 0x000e240008000600 */
[----:B0-----:R-:W-:-:S13]  /*0c00*/  PLOP3.LUT P0, PT, PT, PT, UP0, 0x80, 0x0 ;  /* 0x000000000000781c */ /* 0x001fda0003f0f008 */
[----:B------:R-:W-:Y:S05]  /*0c10*/  @!P0 BRA `(.L_x_4) ;  /* 0xfffffffc00f08947 */ /* 0x000fea000383ffff */
[----:B------:R-:W-:Y:S01]  /*0c20*/  ULDC.64 UR4, c[0x0][0x598] ;  /* 0x0001660000047ab9 */ /* 0x000fe20000000a00 */
[----:B------:R-:W-:Y:S01]  /*0c30*/  ULDC.64 UR36, c[0x0][0x208] ;  /* 0x0000820000247ab9 */ /* 0x000fe20000000a00 */
[----:B------:R-:W-:-:S04]  /*0c40*/  ISETP.NE.U32.AND P0, PT, RZ, UR4, PT ;  /* 0x00000004ff007c0c */ /* 0x000fc8000bf05070 */
[----:B------:R-:W-:-:S13]  /*0c50*/  ISETP.NE.AND.EX P0, PT, RZ, UR5, PT, P0 ;  /* 0x00000005ff007c0c */ /* 0x000fda000bf05300 */
[----:B------:R-:W-:Y:S05]  /*0c60*/  @!P0 BRA `(.L_x_7) ;  /* 0x00000000001c8947 */ /* 0x000fea0003800000 */
[----:B------:R-:W0:Y:S02]  /*0c70*/  LDC.64 R4, c[0x0][0x598] ;  /* 0x00016600ff047b82 */ /* 0x000e240000000a00 */
[----:B0-----:R-:W2:Y:S02]  /*0c80*/  LDG.E.64 R4, desc[UR36][R4.64] ;  /* 0x0000002404047981 */ /* 0x001ea4000c1e1b00 */
[----:B--2---:R-:W-:-:S04]  /*0c90*/  ISETP.NE.U32.AND P0, PT, R4, RZ, PT ;  /* 0x000000ff0400720c */ /* 0x004fc80003f05070 */
[----:B------:R-:W-:-:S13]  /*0ca0*/  ISETP.NE.AND.EX P0, PT, R5, RZ, PT, P0 ;  /* 0x000000ff0500720c */ /* 0x000fda0003f05300 */
[----:B------:R-:W-:Y:S05]  /*0cb0*/  @!P0 BRA `(.L_x_7) ;  /* 0x0000000000088947 */ /* 0x000fea0003800000 */
[----:B------:R0:W5:Y:S01]  /*0cc0*/  LD.E R154, desc[UR36][R4.64] ;  /* 0x00000024049a7980 */ /* 0x000162000c101900 */
[----:B------:R-:W-:Y:S05]  /*0cd0*/  BRA `(.L_x_8) ;  /* 0x0000000000247947 */ /* 0x000fea0003800000 */
.L_x_7:
[----:B------:R-:W-:Y:S02]  /*0ce0*/  ULDC.64 UR4, c[0x0][0x588] ;  /* 0x0001620000047ab9 */ /* 0x000fe40000000a00 */
[----:B------:R-:W-:-:S04]  /*0cf0*/  ISETP.NE.U32.AND P0, PT, RZ, UR4, PT ;  /* 0x00000004ff007c0c */ /* 0x000fc8000bf05070 */
[----:B------:R-:W-:-:S13]  /*0d00*/  ISETP.NE.AND.EX P0, PT, RZ, UR5, PT, P0 ;  /* 0x00000005ff007c0c */ /* 0x000fda000bf05300 */
[----:B------:R-:W-:Y:S05]  /*0d10*/  @!P0 BRA `(.L_x_9) ;  /* 0x00000000000c8947 */ /* 0x000fea0003800000 */
[----:B------:R-:W0:Y:S02]  /*0d20*/  LDC.64 R154, c[0x0][0x588] ;  /* 0x00016200ff9a7b82 */ /* 0x000e240000000a00 */
[----:B0-----:R1:W5:Y:S01]  /*0d30*/  LDG.E R154, desc[UR36][R154.64] ;  /* 0x000000249a9a7981 */ /* 0x001362000c1e1900 */
[----:B------:R-:W-:Y:S05]  /*0d40*/  BRA `(.L_x_8) ;  /* 0x0000000000087947 */ /* 0x000fea0003800000 */
.L_x_9:
[----:B------:R-:W-:Y:S02]  /*0d50*/  ULDC UR4, c[0x0][0x580] ;  /* 0x0001600000047ab9 */ /* 0x000fe40000000800 */
[----:B------:R-:W-:-:S07]  /*0d60*/  IMAD.U32 R154, RZ, RZ, UR4 ;  /* 0x00000004ff9a7e24 */ /* 0x000fce000f8e00ff */
.L_x_8:
[----:B------:R-:W-:Y:S02]  /*0d70*/  ULDC.64 UR4, c[0x0][0x5a0] ;  /* 0x0001680000047ab9 */ /* 0x000fe40000000a00 */
[----:B------:R-:W-:-:S04]  /*0d80*/  ISETP.NE.U32.AND P0, PT, RZ, UR4, PT ;  /* 0x00000004ff007c0c */ /* 0x000fc8000bf05070 */
[----:B------:R-:W-:-:S13]  /*0d90*/  ISETP.NE.AND.EX P0, PT, RZ, UR5, PT, P0 ;  /* 0x00000005ff007c0c */ /* 0x000fda000bf05300 */
[----:B------:R-:W-:Y:S05]  /*0da0*/  @!P0 BRA `(.L_x_10) ;  /* 0x00000000001c8947 */ /* 0x000fea0003800000 */
[----:B0-----:R-:W0:Y:S02]  /*0db0*/  LDC.64 R4, c[0x0][0x5a0] ;  /* 0x00016800ff047b82 */ /* 0x001e240000000a00 */
[----:B0-----:R-:W2:Y:S02]  /*0dc0*/  LDG.E.64 R4, desc[UR36][R4.64] ;  /* 0x0000002404047981 */ /* 0x001ea4000c1e1b00 */
[----:B--2---:R-:W-:-:S04]  /*0dd0*/  ISETP.NE.U32.AND P0, PT, R4, RZ, PT ;  /* 0x000000ff0400720c */ /* 0x004fc80003f05070 */
[----:B------:R-:W-:-:S13]  /*0de0*/  ISETP.NE.AND.EX P0, PT, R5, RZ, PT, P0 ;  /* 0x000000ff0500720c */ /* 0x000fda0003f05300 */
[----:B------:R-:W-:Y:S05]  /*0df0*/  @!P0 BRA `(.L_x_10) ;  /* 0x0000000000088947 */ /* 0x000fea0003800000 */
[----:B-1----:R0:W5:Y:S01]  /*0e00*/  LD.E R155, desc[UR36][R4.64] ;  /* 0x00000024049b7980 */ /* 0x002162000c101900 */
[----:B------:R-:W-:Y:S05]  /*0e10*/  BRA `(.L_x_11) ;  /* 0x0000000000247947 */ /* 0x000fea0003800000 */
.L_x_10:
[----:B------:R-:W-:Y:S02]  /*0e20*/  ULDC.64 UR4, c[0x0][0x590] ;  /* 0x0001640000047ab9 */ /* 0x000fe40000000a00 */
[----:B------:R-:W-:-:S04]  /*0e30*/  ISETP.NE.U32.AND P0, PT, RZ, UR4, PT ;  /* 0x00000004ff007c0c */ /* 0x000fc8000bf05070 */
[----:B------:R-:W-:-:S13]  /*0e40*/  ISETP.NE.AND.EX P0, PT, RZ, UR5, PT, P0 ;  /* 0x00000005ff007c0c */ /* 0x000fda000bf05300 */
[----:B------:R-:W-:Y:S05]  /*0e50*/  @!P0 BRA `(.L_x_12) ;  /* 0x00000000000c8947 */ /* 0x000fea0003800000 */
[----:B0-----:R-:W1:Y:S02]  /*0e60*/  LDC.64 R4, c[0x0][0x590] ;  /* 0x00016400ff047b82 */ /* 0x001e640000000a00 */
[----:B-1----:R1:W5:Y:S01]  /*0e70*/  LDG.E R155, desc[UR36][R4.64] ;  /* 0x00000024049b7981 */ /* 0x002362000c1e1900 */
[----:B------:R-:W-:Y:S05]  /*0e80*/  BRA `(.L_x_11) ;  /* 0x0000000000087947 */ /* 0x000fea0003800000 */
.L_x_12:
[----:B------:R-:W-:Y:S02]  /*0e90*/  ULDC UR4, c[0x0][0x584] ;  /* 0x0001610000047ab9 */ /* 0x000fe40000000800 */
[----:B-1----:R-:W-:-:S07]  /*0ea0*/  IMAD.U32 R155, RZ, RZ, UR4 ;  /* 0x00000004ff9b7e24 */ /* 0x002fce000f8e00ff */
.L_x_11:
[----:B------:R-:W-:-:S13]  /*0eb0*/  LOP3.LUT P0, RZ, R0, 0xff, RZ, 0xc0, !PT ;  /* 0x000000ff00ff7812 */ /* 0x000fda000780c0ff */
[----:B------:R-:W-:Y:S05]  /*0ec0*/  @!P0 EXIT ;  /* 0x000000000000894d */ /* 0x000fea0003800000 */
[----:B------:R-:W-:Y:S01]  /*0ed0*/  ULDC UR4, c[0x0][0x28c] ;  /* 0x0000a30000047ab9 */ /* 0x000fe20000000800 */
[----:B------:R-:W-:Y:S01]  /*0ee0*/  LOP3.LUT R164, R19, 0x1, RZ, 0xfc, !PT ;  /* 0x0000000113a47812 */ /* 0x000fe200078efcff */
[----:B------:R-:W-:Y:S01]  /*0ef0*/  UIADD3 UR4, UR4, 0x1f, URZ ;  /* 0x0000001f04047890 */ /* 0x000fe2000fffe03f */
[----:B------:R-:W-:Y:S01]  /*0f00*/  UMOV UR38, URZ ;  /* 0x0000003f00267c82 */ /* 0x000fe20008000000 */
[----:B------:R-:W-:Y:S02]  /*0f10*/  UMOV UR39, URZ ;  /* 0x0000003f00277c82 */ /* 0x000fe40008000000 */
[----:B------:R-:W-:-:S04]  /*0f20*/  USHF.R.S32.HI UR5, URZ, 0x1f, UR4 ;  /* 0x0000001f3f057899 */ /* 0x000fc80008011404 */
[----:B------:R-:W-:-:S04]  /*0f30*/  ULEA.HI UR5, UR5, UR4, URZ, 0x5 ;  /* 0x0000000405057291 */ /* 0x000fc8000f8f283f */
[----:B------:R-:W-:-:S12]  /*0f40*/  USHF.R.S32.HI UR40, URZ, 0x5, UR5 ;  /* 0x000000053f287899 */ /* 0x000fd80008011405 */
.L_x_284:
[----:B------:R-:W-:Y:S01]  /*0f50*/  LOP3.LUT R0, R18, 0x80, RZ, 0xc0, !PT ;  /* 0x0000008012007812 */ /* 0x000fe200078ec0ff */
[----:B--2---:R-:W2:Y:S01]  /*0f60*/  S2UR UR7, SR_CgaCtaId ;  /* 0x00000000000779c3 */ /* 0x004ea20000008800 */
[----:B------:R-:W-:Y:S02]  /*0f70*/  UMOV UR6, 0x400 ;  /* 0x0000040000067882 */ /* 0x000fe40000000000 */
[----:B------:R-:W-:-:S06]  /*0f80*/  SHF.R.U32.HI R0, RZ, 0x7, R0 ;  /* 0x00000007ff007819 */ /* 0x000fcc0000011600 */
[----:B---3--:R-:W3:Y:S01]  /*0f90*/  SHFL.IDX PT, R0, R0, RZ, 0x1f ;  /* 0x00001fff00007589 */ /* 0x008ee200000e0000 */
[----:B--2---:R-:W-:Y:S01]  /*0fa0*/  ULEA UR42, UR7, UR6, 0x18 ;  /* 0x00000006072a7291 */ /* 0x004fe2000f8ec03f */
[----:B---3--:R-:W-:-:S13]  /*0fb0*/  R2UR UR4, R0 ;  /* 0x00000000000472ca */ /* 0x008fda00000e0000 */
[----:B------:R-:W-:-:S04]  /*0fc0*/  ULEA.HI UR5, UR4, UR4, URZ, 0x1 ;  /* 0x0000000404057291 */ /* 0x000fc8000f8f083f */
[----:B------:R-:W-:-:S04]  /*0fd0*/  ULOP3.LUT UR5, UR5, 0xffffe, URZ, 0xc0, !UPT ;  /* 0x000ffffe05057892 */ /* 0x000fc8000f8ec03f */
[----:B------:R-:W-:-:S03]  /*0fe0*/  UIADD3 UR5, UR4, -UR5, URZ ;  /* 0x8000000504057290 */ /* 0x000fc6000fffe03f */
[----:B------:R-:W-:Y:S01]  /*0ff0*/  ULDC UR4, c[0x0][0x28c] ;  /* 0x0000a30000047ab9 */ /* 0x000fe20000000800 */
[----:B------:R-:W-:Y:S01]  /*1000*/  ULEA UR5, UR5, UR42, 0xc ;  /* 0x0000002a05057291 */ /* 0x000fe2000f8e603f */
[----:B------:R-:W-:-:S03]  /*1010*/  ISETP.LT.AND P0, PT, RZ, UR4, PT ;  /* 0x00000004ff007c0c */ /* 0x000fc6000bf01270 */
[----:B------:R-:W-:-:S04]  /*1020*/  UIADD3 UR5, UR5, 0x100, URZ ;  /* 0x0000010005057890 */ /* 0x000fc8000fffe03f */
[----:B------:R-:W-:-:S04]  /*1030*/  USHF.R.U32.HI UR5, URZ, 0x4, UR5 ;  /* 0x000000043f057899 */ /* 0x000fc80008011605 */
[----:B------:R-:W-:Y:S02]  /*1040*/  ULOP3.LUT UR41, UR5, 0x3fff, URZ, 0xc0, !UPT ;  /* 0x00003fff05297892 */ /* 0x000fe4000f8ec03f */
[----:B-1--45:R-:W-:Y:S10]  /*1050*/  @P0 BRA `(.L_x_13) ;  /* 0x0000000000400947 */ /* 0x032ff40003800000 */
[----:B------:R-:W-:Y:S01]  /*1060*/  MOV R0, 0x0 ;  /* 0x0000000000007802 */ /* 0x000fe20000000f00 */
[----:B------:R-:W-:Y:S01]  /*1070*/  ULDC.64 UR4, c[0x4][0x68] ;  /* 0x01001a0000047ab9 */ /* 0x000fe20000000a00 */
[----:B------:R-:W-:Y:S01]  /*1080*/  ULDC.64 UR6, c[0x4][0x8] ;  /* 0x0100020000067ab9 */ /* 0x000fe20000000a00 */
[----:B01----:R-:W-:Y:S01]  /*1090*/  IMAD.U32 R4, RZ, RZ, UR4 ;  /* 0x00000004ff047e24 */ /* 0x003fe2000f8e00ff */
[----:B------:R0:W1:Y:S01]  /*10a0*/  LDC.64 R14, c[0x4][R0] ;  /* 0x01000000000e7b82 */ /* 0x0000620000000a00 */
[----:B------:R-:W-:Y:S01]  /*10b0*/  IMAD.U32 R5, RZ, RZ, UR5 ;  /* 0x00000005ff057e24 */ /* 0x000fe2000f8e00ff */
[----:B------:R-:W-:Y:S01]  /*10c0*/  ULDC.64 UR4, c[0x4][0x70] ;  /* 0x01001c0000047ab9 */ /* 0x000fe20000000a00 */
[----:B------:R-:W-:Y:S01]  /*10d0*/  IMAD.U32 R10, RZ, RZ, UR6 ;  /* 0x00000006ff0a7e24 */ /* 0x000fe2000f8e00ff */
[----:B------:R-:W-:Y:S01]  /*10e0*/  MOV R12, 0x1 ;  /* 0x00000001000c7802 */ /* 0x000fe20000000f00 */
[----:B------:R-:W-:Y:S02]  /*10f0*/  IMAD.U32 R6, RZ, RZ, UR4 ;  /* 0x00000004ff067e24 */ /* 0x000fe4000f8e00ff */
[----:B------:R-:W-:-:S02]  /*1100*/  IMAD.U32 R7, RZ, RZ, UR5 ;  /* 0x00000005ff077e24 */ /* 0x000fc4000f8e00ff */
[----:B------:R-:W-:Y:S02]  /*1110*/  IMAD.U32 R11, RZ, RZ, UR7 ;  /* 0x00000007ff0b7e24 */ /* 0x000fe4000f8e00ff */
[----:B------:R-:W-:Y:S02]  /*1120*/  IMAD.MOV.U32 R8, RZ, RZ, 0x1e1 ;  /* 0x000001e1ff087424 */ /* 0x000fe400078e00ff */
[----:B0-----:R-:W-:-:S07]  /*1130*/  IMAD.MOV.U32 R13, RZ, RZ, RZ ;  /* 0x000000ffff0d7224 */ /* 0x001fce00078e00ff */
[----:B------:R-:W-:-:S07]  /*1140*/  LEPC R20, `(.L_x_13) ;  /* 0x000000001014794e */ /* 0x000fce0000000000 */
[----:B-1---5:R-:W-:Y:S05]  /*1150*/  CALL.ABS.NOINC R14 ;  /* 0x000000000e007343 */ /* 0x022fea0003c00000 */
.L_x_13:
[----:B------:R-:W-:-:S13]  /*1160*/  ISETP.NE.AND P0, PT, R164, 0x3, PT ;  /* 0x00000003a400780c */ /* 0x000fda0003f05270 */
[----:B------:R-:W-:Y:S05]  /*1170*/  @!P0 BRA `(.L_x_14) ;  /* 0x0000000000048947 */ /* 0x000fea0003800000 */
[----:B------:R-:W-:Y:S01]  /*1180*/  BPT.TRAP 0x1 ;  /* 0x000000040000795c */ /* 0x000fe20000300000 */
.L_x_14:
[----:B------:R-:W-:Y:S02]  /*1190*/  IMAD.U32 R3, RZ, RZ, UR39 ;  /* 0x00000027ff037e24 */ /* 0x000fe4000f8e00ff */
[----:B------:R-:W-:-:S03]  /*11a0*/  IMAD.U32 R0, RZ, RZ, UR38 ;  /* 0x00000026ff007e24 */ /* 0x000fc6000f8e00ff */
[----:B------:R-:W-:Y:S02]  /*11b0*/  LEA R3, R3, UR42, 0x3 ;  /* 0x0000002a03037c11 */ /* 0x000fe4000f8e18ff */
[----:B------:R-:W-:-:S04]  /*11c0*/  SHF.L.U32 R0, R0, 0x1f, RZ ;  /* 0x0000001f00007819 */ /* 0x000fc800000006ff */
[----:B------:R2:W3:Y:S01]  /*11d0*/  SYNCS.PHASECHK.TRANS64.TRYWAIT P1, [R3+URZ], R0 ;  /* 0x00000000030075a7 */ /* 0x0004e2000802017f */
[----:B------:R-:W-:Y:S05]  /*11e0*/  @!P0 BRA `(.L_x_15) ;  /* 0x0000000000048947 */ /* 0x000fea0003800000 */
[----:B------:R-:W-:Y:S01]  /*11f0*/  BPT.TRAP 0x1 ;  /* 0x000000040000795c */ /* 0x000fe20000300000 */
.L_x_15:
[----:B---3--:R-:W-:Y:S05]  /*1200*/  @P1 BRA `(.L_x_16) ;  /* 0x0000000000081947 */ /* 0x008fea0003800000 */
[----:B------:R-:W3:Y:S02]  /*1210*/  SYNCS.PHASECHK.TRANS64.TRYWAIT P1, [R3+URZ], R0 ;  /* 0x00000000030075a7 */ /* 0x000ee4000802017f */
[----:B---3--:R-:W-:Y:S05]  /*1220*/  @!P1 BRA `(.L_x_17) ;  /* 0x000000ac00649947 */ /* 0x008fea0003800000 */
.L_x_16:
[----:B------:R-:W-:-:S04]  /*1230*/  UISETP.LT.AND UP0, UPT, UR40, 0x1, UPT ;  /* 0x000000012800788c */ /* 0x000fc8000bf01270 */
[----:B------:R-:W-:-:S04]  /*1240*/  USEL UR4, UR40, 0x1, UP0 ;  /* 0x0000000128047887 */ /* 0x000fc80008000000 */
[----:B------:R-:W-:-:S06]  /*1250*/  UIADD3 UR4, UR40, -UR4, URZ ;  /* 0x8000000428047290 */ /* 0x000fcc000fffe03f */
[----:B--23--:R-:W-:Y:S01]  /*1260*/  IMAD.U32 R0, RZ, RZ, UR4 ;  /* 0x00000004ff007e24 */ /* 0x00cfe2000f8e00ff */
[----:B------:R-:W-:Y:S05]  /*1270*/  WARPSYNC.ALL ;  /* 0x0000000000007948 */ /* 0x000fea0003800000 */
[----:B------:R-:W-:Y:S01]  /*1280*/  ISETP.GE.AND P1, PT, R0, 0x1, PT ;  /* 0x000000010000780c */ /* 0x000fe20003f26270 */
[----:B------:R-:W-:Y:S01]  /*1290*/  UIADD3 UR4, UR42, 0x14100, URZ ;  /* 0x000141002a047890 */ /* 0x000fe2000fffe03f */
[----:B------:R-:W-:Y:S01]  /*12a0*/  WARPGROUP.ARRIVE ;  /* 0x00000000000079c5 */ /* 0x000fe20000000000 */
[----:B------:R-:W-:Y:S01]  /*12b0*/  UMOV UR9, 0x80000020 ;  /* 0x8000002000097882 */ /* 0x000fe20000000000 */
[----:B------:R-:W-:Y:S01]  /*12c0*/  UMOV UR11, 0x80000020 ;  /* 0x80000020000b7882 */ /* 0x000fe20000000000 */
[----:B------:R-:W-:-:S04]  /*12d0*/  USHF.R.U32.HI UR4, URZ, 0x4, UR4 ;  /* 0x000000043f047899 */ /* 0x000fc80008011604 */
[----:B------:R-:W-:Y:S02]  /*12e0*/  ULOP3.LUT UR5, UR4, 0x3fff, URZ, 0xc0, !UPT ;  /* 0x00003fff04057892 */ /* 0x000fe4000f8ec03f */
[----:B------:R-:W-:Y:S02]  /*12f0*/  ULOP3.LUT UR4, UR41, 0x10000, URZ, 0xfc, !UPT ;  /* 0x0001000029047892 */ /* 0x000fe4000f8efc3f */
[----:B------:R-:W-:Y:S02]  /*1300*/  ULOP3.LUT UR5, UR5, 0x10000, URZ, 0xfc, !UPT ;  /* 0x0001000005057892 */ /* 0x000fe4000f8efc3f */
[----:B------:R-:W-:Y:S02]  /*1310*/  ULEA UR6, UR39, UR4, 0xa ;  /* 0x0000000427067291 */ /* 0x000fe4000f8e503f */
[----:B------:R-:W-:-:S05]  /*1320*/  ULEA UR7, UR39, UR5, 0x9 ;  /* 0x0000000527077291 */ /* 0x000fca000f8e483f */
[----:B------:R-:W-:Y:S02]  /*1330*/  UMOV UR8, UR6 ;  /* 0x0000000600087c82 */ /* 0x000fe40008000000 */
[----:B------:R-:W-:Y:S02]  /*1340*/  UMOV UR10, UR7 ;  /* 0x00000007000a7c82 */ /* 0x000fe40008000000 */
[----:B------:R-:W-:Y:S01]  /*1350*/  HGMMA.64x128x16.F32.BF16 R88, gdesc[UR8], RZ, !UPT, gsb0 ;  /* 0x01e00000085879f0 */ /* 0x000fe2000c0018ff */
[----:B------:R-:W-:Y:S01]  /*1360*/  UIADD3 UR8, UR6, 0x200, URZ ;  /* 0x0000020006087890 */ /* 0x000fe2000fffe03f */
[----:B------:R-:W-:Y:S01]  /*1370*/  UMOV UR9, 0x80000020 ;  /* 0x8000002000097882 */ /* 0x000fe20000000000 */
[----:B------:R-:W-:Y:S02]  /*1380*/  WARPGROUP.DEPBAR.LE gsb0, 0x0 ;  /* 0x00008000000079c5 */ /* 0x000fe40000010000 */
[----:B------:R-:W-:-:S07]  /*1390*/  WARPGROUP.ARRIVE ;  /* 0x00000000000079c5 */ /* 0x000fce0000000000 */
[----:B------:R-:W-:Y:S01]  /*13a0*/  HGMMA.64x128x16.F32.BF16 R24, gdesc[UR8], RZ, !UPT, gsb0 ;  /* 0x01e00000081879f0 */ /* 0x000fe2000c0018ff */
[----:B------:R-:W-:Y:S02]  /*13b0*/  UIADD3 UR8, UR6, 0x2, URZ ;  /* 0x0000000206087890 */ /* 0x000fe4000fffe03f */
[----:B------:R-:W-:Y:S01]  /*13c0*/  UIADD3 UR10, UR7, 0x2, URZ ;  /* 0x00000002070a7890 */ /* 0x000fe2000fffe03f */
[----:B------:R-:W-:Y:S01]  /*13d0*/  UMOV UR9, 0x80000020 ;  /* 0x8000002000097882 */ /* 0x000fe20000000000 */
[----:B------:R-:W-:Y:S01]  /*13e0*/  UMOV UR11, 0x80000020 ;  /* 0x80000020000b7882 */ /* 0x000fe20000000000 */
[----:B------:R-:W-:Y:S02]  /*13f0*/  WARPGROUP.DEPBAR.LE gsb0, 0x0 ;  /* 0x00008000000079c5 */ /* 0x000fe40000010000 */
[----:B------:R-:W-:-:S06]  /*1400*/  WARPGROUP.ARRIVE ;  /* 0x00000000000079c5 */ /* 0x000fcc0000000000 */
[----:B------:R-:W-:Y:S01]  /*1410*/  HGMMA.64x128x16.F32.BF16 R88, gdesc[UR8], R88, gsb0 ;  /* 0x01e00000085879f0 */ /* 0x000fe20008001858 */
[----:B------:R-:W-:Y:S01]  /*1420*/  UIADD3 UR8, UR6, 0x202, URZ ;  /* 0x0000020206087890 */ /* 0x000fe2000fffe03f */
[----:B------:R-:W-:Y:S01]  /*1430*/  UMOV UR9, 0x80000020 ;  /* 0x8000002000097882 */ /* 0x000fe20000000000 */
[----:B------:R-:W-:Y:S02]  /*1440*/  WARPGROUP.DEPBAR.LE gsb0, 0x0 ;  /* 0x00008000000079c5 */ /* 0x000fe40000010000 */
[----:B------:R-:W-:-:S07]  /*1450*/  WARPGROUP.ARRIVE ;  /* 0x00000000000079c5 */ /* 0x000fce0000000000 */
[----:B------:R-:W-:Y:S03]  /*1460*/  HGMMA.64x128x16.F32.BF16 R24, gdesc[UR8], R24, gsb0 ;  /* 0x01e00000081879f0 */ /* 0x000fe60008001818 */
[----:B------:R-:W-:Y:S02]  /*1470*/  WARPGROUP.DEPBAR.LE gsb0, 0x0 ;  /* 0x00008000000079c5 */ /* 0x000fe40000010000 */
[----:B------:R-:W-:Y:S05]  /*1480*/  @!P1 BRA `(.L_x_18) ;  /* 0x0000000400089947 */ /* 0x000fea0003800000 */
[----:B------:R-:W-:-:S04]  /*1490*/  UIADD3 UR6, UR39, 0x1, URZ ;  /* 0x0000000127067890 */ /* 0x000fc8000fffe03f */
[----:B------:R-:W-:-:S04]  /*14a0*/  UISETP.NE.AND UP0, UPT, UR6, 0x5, UPT ;  /* 0x000000050600788c */ /* 0x000fc8000bf05270 */
[----:B------:R-:W-:Y:S02]  /*14b0*/  USEL UR7, URZ, 0x1, UP0 ;  /* 0x000000013f077887 */ /* 0x000fe40008000000 */
[----:B------:R-:W-:Y:S02]  /*14c0*/  USEL UR6, UR6, URZ, UP0 ;  /* 0x0000003f06067287 */ /* 0x000fe40008000000 */
[----:B------:R-:W-:-:S06]  /*14d0*/  ULOP3.LUT UR7, UR38, UR7, URZ, 0x3c, !UPT ;  /* 0x0000000726077292 */ /* 0x000fcc000f8e3c3f */
[----:B01----:R-:W-:Y:S01]  /*14e0*/  IMAD.U32 R5, RZ, RZ, UR7 ;  /* 0x00000007ff057e24 */ /* 0x003fe2000f8e00ff */
[----:B------:R-:W-:-:S06]  /*14f0*/  UMOV UR7, UR39 ;  /* 0x0000002700077c82 */ /* 0x000fcc0008000000 */
.L_x_25:
[----:B01----:R-:W-:Y:S05]  /*1500*/  @!P0 BRA `(.L_x_19) ;  /* 0x0000000000048947 */ /* 0x003fea0003800000 */
[----:B------:R-:W-:Y:S01]  /*1510*/  BPT.TRAP 0x1 ;  /* 0x000000040000795c */ /* 0x000fe20000300000 */
.L_x_19:
[----:B------:R-:W0:Y:S01]  /*1520*/  S2UR UR9, SR_CgaCtaId ;  /* 0x00000000000979c3 */ /* 0x000e220000008800 */
[----:B------:R-:W-:Y:S01]  /*1530*/  UMOV UR8, 0x400 ;  /* 0x0000040000087882 */ /* 0x000fe20000000000 */
[----:B------:R-:W-:Y:S01]  /*1540*/  SHF.L.U32 R3, R5, 0x1f, RZ ;  /* 0x0000001f05037819 */ /* 0x000fe200000006ff */
[----:B0-----:R-:W-:-:S04]  /*1550*/  ULEA UR14, UR9, UR8, 0x18 ;  /* 0x00000008090e7291 */ /* 0x001fc8000f8ec03f */
[----:B------:R-:W-:-:S09]  /*1560*/  ULEA UR8, UR6, UR14, 0x3 ;  /* 0x0000000e06087291 */ /* 0x000fd2000f8e183f */
[----:B------:R0:W1:Y:S01]  /*1570*/  SYNCS.PHASECHK.TRANS64.TRYWAIT P1, [UR8], R3 ;  /* 0x00000003ff0075a7 */ /* 0x0000620008020148 */
[----:B------:R-:W-:Y:S05]  /*1580*/  @!P0 BRA `(.L_x_20) ;  /* 0x0000000000048947 */ /* 0x000fea0003800000 */
[----:B------:R-:W-:Y:S01]  /*1590*/  BPT.TRAP 0x1 ;  /* 0x000000040000795c */ /* 0x000fe20000300000 */
.L_x_20:
[----:B-1----:R-:W-:Y:S05]  /*15a0*/  @P1 BRA `(.L_x_21) ;  /* 0x0000000000081947 */ /* 0x002fea0003800000 */
[----:B------:R-:W1:Y:S02]  /*15b0*/  SYNCS.PHASECHK.TRANS64.TRYWAIT P1, [UR8], R3 ;  /* 0x00000003ff0075a7 */ /* 0x000e640008020148 */
[----:B-1----:R-:W-:Y:S05]  /*15c0*/  @!P1 BRA `(.L_x_22) ;  /* 0x000000a800909947 */ /* 0x002fea0003800000 */
.L_x_21:
[----:B------:R-:W-:Y:S01]  /*15d0*/  ULEA UR12, UR6, UR4, 0xa ;  /* 0x00000004060c7291 */ /* 0x000fe2000f8e503f */
[----:B------:R-:W-:Y:S01]  /*15e0*/  WARPGROUP.ARRIVE ;  /* 0x00000000000079c5 */ /* 0x000fe20000000000 */
[----:B------:R-:W-:Y:S01]  /*15f0*/  ULEA UR13, UR6, UR5, 0x9 ;  /* 0x00000005060d7291 */ /* 0x000fe2000f8e483f */
[----:B------:R-:W-:Y:S01]  /*1600*/  UMOV UR9, 0x80000020 ;  /* 0x8000002000097882 */ /* 0x000fe20000000000 */
[----:B------:R-:W-:-:S03]  /*1610*/  UMOV UR11, 0x80000020 ;  /* 0x80000020000b7882 */ /* 0x000fc60000000000 */
[----:B------:R-:W-:Y:S02]  /*1620*/  UMOV UR8, UR12 ;  /* 0x0000000c00087c82 */ /* 0x000fe40008000000 */
[----:B------:R-:W-:Y:S02]  /*1630*/  UMOV UR10, UR13 ;  /* 0x0000000d000a7c82 */ /* 0x000fe40008000000 */
[----:B------:R-:W-:Y:S01]  /*1640*/  HGMMA.64x128x16.F32.BF16 R88, gdesc[UR8], R88, gsb0 ;  /* 0x01e00000085879f0 */ /* 0x000fe20008001858 */
[----:B------:R-:W-:Y:S01]  /*1650*/  UIADD3 UR8, UR12, 0x200, URZ ;  /* 0x000002000c087890 */ /* 0x000fe2000fffe03f */
[----:B------:R-:W-:Y:S01]  /*1660*/  UMOV UR9, 0x80000020 ;  /* 0x8000002000097882 */ /* 0x000fe20000000000 */
[----:B------:R-:W-:Y:S02]  /*1670*/  WARPGROUP.DEPBAR.LE gsb0, 0x0 ;  /* 0x00008000000079c5 */ /* 0x000fe40000010000 */
[----:B------:R-:W-:-:S07]  /*1680*/  WARPGROUP.ARRIVE ;  /* 0x00000000000079c5 */ /* 0x000fce0000000000 */
[----:B------:R-:W-:Y:S01]  /*1690*/  HGMMA.64x128x16.F32.BF16 R24, gdesc[UR8], R24, gsb0 ;  /* 0x01e00000081879f0 */ /* 0x000fe20008001818 */
        /* <DEDUP_REMOVED lines=14> */
[----:B------:R-:W-:Y:S01]  /*1780*/  BPT.TRAP 0x1 ;  /* 0x000000040000795c */ /* 0x000fe20000300000 */
.L_x_23:
[----:B------:R-:W-:Y:S01]  /*1790*/  ULEA UR8, UR7, UR14, 0x3 ;  /* 0x0000000e07087291 */ /* 0x000fe2000f8e183f */
[----:B------:R-:W-:-:S03]  /*17a0*/  ISETP.GT.U32.AND P1, PT, R19, 0x1, PT ;  /* 0x000000011300780c */ /* 0x000fc60003f24070 */
[----:B------:R-:W-:-:S04]  /*17b0*/  UIADD3 UR8, UR8, 0x28, URZ ;  /* 0x0000002808087890 */ /* 0x000fc8000fffe03f */
[----:B------:R-:W-:-:S09]  /*17c0*/  UPRMT UR8, URZ, 0x654, UR8 ;  /* 0x000006543f087896 */ /* 0x000fd20008000008 */
[----:B------:R-:W-:Y:S01]  /*17d0*/  SYNCS.ARRIVE.TRANS64.RED.A1T0 RZ, [UR8], RZ ;  /* 0x000000ffffff79a7 */ /* 0x000fe20008100408 */
[----:B------:R-:W-:Y:S05]  /*17e0*/  @P1 BRA `(.L_x_24) ;  /* 0x0000000000041947 */ /* 0x000fea0003800000 */
[----:B------:R-:W-:Y:S01]  /*17f0*/  BPT.TRAP 0x1 ;  /* 0x000000040000795c */ /* 0x000fe20000300000 */
.L_x_24:
[----:B------:R-:W-:Y:S01]  /*1800*/  UIADD3 UR6, UR6, 0x1, URZ ;  /* 0x0000000106067890 */ /* 0x000fe2000fffe03f */
[C---:B------:R-:W-:Y:S01]  /*1810*/  ISETP.GT.AND P1, PT, R0.reuse, 0x1, PT ;  /* 0x000000010000780c */ /* 0x040fe20003f24270 */
[----:B------:R-:W-:Y:S01]  /*1820*/  UIADD3 UR7, UR7, 0x1, URZ ;  /* 0x0000000107077890 */ /* 0x000fe2000fffe03f */
[----:B------:R-:W-:Y:S01]  /*1830*/  VIADD R0, R0, 0xffffffff ;  /* 0xffffffff00007836 */ /* 0x000fe20000000000 */
[----:B------:R-:W-:Y:S02]  /*1840*/  UISETP.NE.AND UP0, UPT, UR6, 0x5, UPT ;  /* 0x000000050600788c */ /* 0x000fe4000bf05270 */
[----:B------:R-:W-:Y:S02]  /*1850*/  UISETP.NE.AND UP1, UPT, UR7, 0x5, UPT ;  /* 0x000000050700788c */ /* 0x000fe4000bf25270 */
[----:B------:R-:W-:Y:S02]  /*1860*/  USEL UR8, URZ, 0x1, UP0 ;  /* 0x000000013f087887 */ /* 0x000fe40008000000 */
[----:B------:R-:W-:-:S02]  /*1870*/  USEL UR6, UR6, URZ, UP0 ;  /* 0x0000003f06067287 */ /* 0x000fc40008000000 */
[----:B------:R-:W-:Y:S02]  /*1880*/  USEL UR7, UR7, URZ, UP1 ;  /* 0x0000003f07077287 */ /* 0x000fe40008800000 */
[----:B------:R-:W-:Y:S01]  /*1890*/  LOP3.LUT R5, R5, UR8, RZ, 0x3c, !PT ;  /* 0x0000000805057c12 */ /* 0x000fe2000f8e3cff */
[----:B------:R-:W-:Y:S09]  /*18a0*/  @P1 BRA `(.L_x_25) ;  /* 0xfffffffc00141947 */ /* 0x000ff2000383ffff */
.L_x_18:
[----:B------:R-:W2:Y:S02]  /*18b0*/  LDC R0, c[0x0][0x28c] ;  /* 0x0000a300ff007b82 */ /* 0x000ea40000000800 */
[----:B--2---:R-:W-:-:S13]  /*18c0*/  ISETP.GE.AND P1, PT, R0, 0x1, PT ;  /* 0x000000010000780c */ /* 0x004fda0003f26270 */
[----:B------:R-:W-:Y:S05]  /*18d0*/  @!P1 BRA `(.L_x_26) ;  /* 0x0000000000489947 */ /* 0x000fea0003800000 */
[----:B------:R-:W-:Y:S05]  /*18e0*/  @!P0 BRA `(.L_x_27) ;  /* 0x0000000000048947 */ /* 0x000fea0003800000 */
[----:B------:R-:W-:Y:S01]  /*18f0*/  BPT.TRAP 0x1 ;  /* 0x000000040000795c */ /* 0x000fe20000300000 */
.L_x_27:
[----:B------:R-:W2:Y:S01]  /*1900*/  S2UR UR7, SR_CgaCtaId ;  /* 0x00000000000779c3 */ /* 0x000ea20000008800 */
[----:B------:R-:W-:Y:S01]  /*1910*/  UISETP.LT.AND UP0, UPT, UR40, 0x1, UPT ;  /* 0x000000012800788c */ /* 0x000fe2000bf01270 */
[----:B------:R-:W-:-:S03]  /*1920*/  ISETP.GT.U32.AND P0, PT, R19, 0x1, PT ;  /* 0x000000011300780c */ /* 0x000fc60003f04070 */
[----:B------:R-:W-:-:S04]  /*1930*/  USEL UR6, UR40, 0x1, UP0 ;  /* 0x0000000128067887 */ /* 0x000fc80008000000 */
[----:B------:R-:W-:-:S04]  /*1940*/  UIADD3 UR6, UR39, UR40, -UR6 ;  /* 0x0000002827067290 */ /* 0x000fc8000fffe806 */
[----:B------:R-:W-:-:S04]  /*1950*/  UIMAD.WIDE.U32 UR4, UR6, -0x33333333, URZ ;  /* 0xcccccccd060478a5 */ /* 0x000fc8000f8e003f */
[----:B------:R-:W-:-:S03]  /*1960*/  USHF.R.U32.HI UR4, URZ, 0x2, UR5 ;  /* 0x000000023f047899 */ /* 0x000fc60008011605 */
[----:B------:R-:W-:Y:S01]  /*1970*/  UMOV UR5, 0x400 ;  /* 0x0000040000057882 */ /* 0x000fe20000000000 */
[----:B------:R-:W-:Y:S02]  /*1980*/  UIMAD UR6, UR4, -0x5, UR6 ;  /* 0xfffffffb040678a4 */ /* 0x000fe4000f8e0206 */
[----:B--2---:R-:W-:-:S04]  /*1990*/  ULEA UR5, UR7, UR5, 0x18 ;  /* 0x0000000507057291 */ /* 0x004fc8000f8ec03f */
[----:B------:R-:W-:-:S04]  /*19a0*/  ULEA UR6, UR6, UR5, 0x3 ;  /* 0x0000000506067291 */ /* 0x000fc8000f8e183f */
[----:B------:R-:W-:-:S04]  /*19b0*/  UIADD3 UR6, UR6, 0x28, URZ ;  /* 0x0000002806067890 */ /* 0x000fc8000fffe03f */
[----:B------:R-:W-:-:S09]  /*19c0*/  UPRMT UR6, URZ, 0x654, UR6 ;  /* 0x000006543f067896 */ /* 0x000fd20008000006 */
[----:B------:R-:W-:Y:S01]  /*19d0*/  SYNCS.ARRIVE.TRANS64.RED.A1T0 RZ, [UR6], RZ ;  /* 0x000000ffffff79a7 */ /* 0x000fe20008100406 */
[----:B------:R-:W-:Y:S05]  /*19e0*/  @P0 BRA `(.L_x_26) ;  /* 0x0000000000040947 */ /* 0x000fea0003800000 */
[----:B------:R-:W-:Y:S01]  /*19f0*/  BPT.TRAP 0x1 ;  /* 0x000000040000795c */ /* 0x000fe20000300000 */
.L_x_26:
[----:B------:R-:W2:Y:S01]  /*1a00*/  LDC R6, c[0x0][0x288] ;  /* 0x0000a200ff067b82 */ /* 0x000ea20000000800 */
[C---:B01----:R-:W-:Y:S01]  /*1a10*/  LOP3.LUT R4, R18.reuse, 0x60, RZ, 0xc0, !PT ;  /* 0x0000006012047812 */ /* 0x043fe200078ec0ff */
[----:B------:R-:W-:Y:S01]  /*1a20*/  IMAD.SHL.U32 R13, R153, 0x80, RZ ;  /* 0x00000080990d7824 */ /* 0x000fe200078e00ff */
[----:B------:R-:W-:Y:S01]  /*1a30*/  UIADD3 UR39, UR40, UR39, URZ ;  /* 0x0000002728277290 */ /* 0x000fe2000fffe03f */
[----:B------:R-:W-:Y:S01]  /*1a40*/  SHF.R.U32.HI R3, RZ, 0x2, R18 ;  /* 0x00000002ff037819 */ /* 0x000fe20000011612 */
[----:B------:R-:W-:Y:S01]  /*1a50*/  ULDC UR7, c[0x0][0x284] ;  /* 0x0000a10000077ab9 */ /* 0x000fe20000000800 */
[----:B------:R-:W-:Y:S01]  /*1a60*/  SHF.R.U32.HI R10, RZ, 0x1, R4 ;  /* 0x00000001ff0a7819 */ /* 0x000fe20000011604 */
[----:B------:R-:W-:Y:S01]  /*1a70*/  UISETP.GT.U32.AND UP0, UPT, UR39, 0x4, UPT ;  /* 0x000000042700788c */ /* 0x000fe2000bf04070 */
[----:B------:R-:W-:Y:S01]  /*1a80*/  LOP3.LUT R4, R18, 0x3, RZ, 0xc0, !PT ;  /* 0x0000000312047812 */ /* 0x000fe200078ec0ff */
[----:B------:R-:W-:Y:S01]  /*1a90*/  UISETP.GE.U32.AND UP1, UPT, UR40, 0x5, UPT ;  /* 0x000000052800788c */ /* 0x000fe2000bf26070 */
[----:B------:R-:W-:Y:S01]  /*1aa0*/  LOP3.LUT R0, R22, 0x1, RZ, 0xc0, !PT ;  /* 0x0000000116007812 */ /* 0x000fe200078ec0ff */
[----:B------:R-:W-:Y:S01]  /*1ab0*/  UISETP.LT.U32.AND UP0, UPT, UR40, 0x5, UP0 ;  /* 0x000000052800788c */ /* 0x000fe20008701070 */
[----:B------:R-:W-:Y:S01]  /*1ac0*/  SHF.L.U32 R15, R152, 0x8, RZ ;  /* 0x00000008980f7819 */ /* 0x000fe200000006ff */
[----:B------:R-:W-:Y:S01]  /*1ad0*/  ULDC.64 UR8, c[0x0][0x5d0] ;  /* 0x0001740000087ab9 */ /* 0x000fe20000000a00 */
[----:B------:R-:W-:Y:S01]  /*1ae0*/  LOP3.LUT R3, R3, 0x7, RZ, 0xc0, !PT ;  /* 0x0000000703037812 */ /* 0x000fe200078ec0ff */
[----:B------:R-:W-:Y:S01]  /*1af0*/  IMAD.SHL.U32 R8, R0, 0x40, RZ ;  /* 0x0000004000087824 */ /* 0x000fe200078e00ff */
[----:B------:R-:W-:Y:S01]  /*1b00*/  SHF.R.S32.HI R21, RZ, 0x1f, R23 ;  /* 0x0000001fff157819 */ /* 0x000fe20000011417 */
[----:B------:R-:W-:Y:S01]  /*1b10*/  UIMAD.WIDE.U32 UR4, UR39, -0x33333333, URZ ;  /* 0xcccccccd270478a5 */ /* 0x000fe2000f8e003f */
[--C-:B------:R-:W-:Y:S01]  /*1b20*/  IADD3 R5, RZ, -R10, -R3.reuse ;  /* 0x8000000aff057210 */ /* 0x100fe20007ffe803 */
[----:B------:R-:W-:Y:S01]  /*1b30*/  USEL UR6, URZ, 0x1, !UP0 ;  /* 0x000000013f067887 */ /* 0x000fe2000c000000 */
[----:B------:R-:W-:Y:S01]  /*1b40*/  LOP3.LUT R3, R8, 0x40, R3, 0xe2, !PT ;  /* 0x0000004008037812 */ /* 0x000fe200078ee203 */
[----:B------:R-:W-:Y:S01]  /*1b50*/  IMAD.WIDE R8, R152, 0x100, RZ ;  /* 0x0000010098087825 */ /* 0x000fe200078e02ff */
[----:B------:R-:W-:Y:S01]  /*1b60*/  USHF.R.U32.HI UR4, URZ, 0x2, UR5 ;  /* 0x000000023f047899 */ /* 0x000fe20008011605 */
[----:B--2---:R-:W-:-:S02]  /*1b70*/  ISETP.GE.AND P0, PT, R13, R6, PT ;  /* 0x000000060d00720c */ /* 0x004fc40003f06270 */
[----:B------:R-:W-:Y:S01]  /*1b80*/  IMAD R12, R4, -0x2, R6 ;  /* 0xfffffffe040c7824 */ /* 0x000fe200078e0206 */
[----:B------:R-:W-:Y:S01]  /*1b90*/  ULOP3.LUT UR38, UR38, UR6, URZ, 0x3c, !UPT ;  /* 0x0000000626267292 */ /* 0x000fe2000f8e3c3f */
[----:B------:R-:W-:Y:S01]  /*1ba0*/  IMAD.SHL.U32 R6, R18, 0x2, RZ ;  /* 0x0000000212067824 */ /* 0x000fe200078e00ff */
[----:B------:R-:W-:Y:S01]  /*1bb0*/  ISETP.GE.OR P0, PT, R15, UR7, P0 ;  /* 0x000000070f007c0c */ /* 0x000fe20008706670 */
[----:B------:R-:W-:Y:S01]  /*1bc0*/  IMAD R4, R21, UR8, RZ ;  /* 0x0000000815047c24 */ /* 0x000fe2000f8e02ff */
[----:B------:R-:W-:Y:S01]  /*1bd0*/  LOP3.LUT R153, R8, R3, R10, 0xfe, !PT ;  /* 0x0000000308997212 */ /* 0x000fe200078efe0a */
[----:B------:R-:W-:Y:S01]  /*1be0*/  IMAD R0, R0, -0x40, R5 ;  /* 0xffffffc000007824 */ /* 0x000fe200078e0205 */
[----:B------:R-:W-:Y:S01]  /*1bf0*/  LOP3.LUT R6, R13, 0x6, R6, 0xf8, !PT ;  /* 0x000000060d067812 */ /* 0x000fe200078ef806 */
[----:B------:R-:W-:Y:S01]  /*1c00*/  IMAD R11, R23, UR9, R4 ;  /* 0x00000009170b7c24 */ /* 0x000fe2000f8e0204 */
[----:B------:R-:W-:Y:S01]  /*1c10*/  UIMAD UR39, UR4, -0x5, UR39 ;  /* 0xfffffffb042778a4 */ /* 0x000fe2000f8e0227 */
[----:B------:R-:W-:Y:S01]  /*1c20*/  IMAD.MOV.U32 R152, RZ, RZ, -0x1 ;  /* 0xffffffffff987424 */ /* 0x000fe200078e00ff */
[----:B------:R-:W-:Y:S01]  /*1c30*/  SHF.R.S32.HI R7, RZ, 0x1f, R6 ;  /* 0x0000001fff077819 */ /* 0x000fe20000011406 */
[----:B------:R-:W-:Y:S01]  /*1c40*/  @UP1 ULOP3.LUT UR38, UR38, 0x1, UR4, 0x78, !UPT ;  /* 0x0000000126261892 */ /* 0x000fe2000f8e7804 */
[----:B------:R-:W-:Y:S01]  /*1c50*/  IADD3 R3, -R15, UR7, R0 ;  /* 0x000000070f037c10 */ /* 0x000fe2000fffe100 */
[----:B------:R-:W-:-:S02]  /*1c60*/  IMAD.IADD R0, R12, 0x1, -R13 ;  /* 0x000000010c007824 */ /* 0x000fc400078e0a0d */
[----:B------:R-:W-:-:S04]  /*1c70*/  IMAD.WIDE.U32 R4, R23, UR8, R6 ;  /* 0x0000000817047c25 */ /* 0x000fc8000f8e0006 */
[----:B------:R-:W-:Y:S02]  /*1c80*/  IMAD.IADD R11, R5, 0x1, R11 ;  /* 0x00000001050b7824 */ /* 0x000fe400078e020b */
[----:B------:R-:W-:Y:S01]  /*1c90*/  IMAD.MOV.U32 R10, RZ, RZ, R4 ;  /* 0x000000ffff0a7224 */ /* 0x000fe200078e0004 */
[----:B------:R-:W-:Y:S06]  /*1ca0*/  @P0 BRA `(.L_x_28) ;  /* 0x00000084006c0947 */ /* 0x000fec0003800000 */
[----:B------:R-:W0:Y:S01]  /*1cb0*/  LDC.64 R4, c[0x0][0x5c8] ;  /* 0x00017200ff047b82 */ /* 0x000e220000000a00 */
[----:B-----5:R-:W-:Y:S01]  /*1cc0*/  FSETP.NEU.AND P0, PT, R155, RZ, PT ;  /* 0x000000ff9b00720b */ /* 0x020fe20003f0d000 */
[----:B------:R-:W-:Y:S01]  /*1cd0*/  BSSY B0, `(.L_x_28) ;  /* 0x0000858000007945 */ /* 0x000fe20003800000 */
[----:B------:R-:W-:-:S04]  /*1ce0*/  ISETP.GT.AND P3, PT, R3, RZ, PT ;  /* 0x000000ff0300720c */ /* 0x000fc80003f64270 */
[----:B------:R-:W-:Y:S01]  /*1cf0*/  ISETP.GT.AND P1, PT, R0, RZ, P3 ;  /* 0x000000ff0000720c */ /* 0x000fe20001f24270 */
[-C--:B0-----:R-:W-:Y:S02]  /*1d00*/  IMAD R12, R9, R4.reuse, RZ ;  /* 0x00000004090c7224 */ /* 0x081fe400078e02ff */
[----:B------:R-:W-:-:S04]  /*1d10*/  IMAD.WIDE.U32 R166, R153, R4, R10 ;  /* 0x0000000499a67225 */ /* 0x000fc800078e000a */
[----:B------:R-:W-:-:S04]  /*1d20*/  IMAD R11, R153, R5, R12 ;  /* 0x00000005990b7224 */ /* 0x000fc800078e020c */
[----:B------:R-:W-:Y:S01]  /*1d30*/  IMAD.IADD R169, R167, 0x1, R11 ;  /* 0x00000001a7a97824 */ /* 0x000fe200078e020b */
[----:B------:R-:W-:Y:S06]  /*1d40*/  @!P0 BRA `(.L_x_29) ;  /* 0x00000060000c8947 */ /* 0x000fec0003800000 */
[----:B------:R-:W0:Y:S01]  /*1d50*/  LDC.64 R12, c[0x0][0x5b8] ;  /* 0x00016e00ff0c7b82 */ /* 0x000e220000000a00 */
[----:B------:R-:W-:-:S07]  /*1d60*/  ULDC.64 UR4, c[0x0][0x5c0] ;  /* 0x0001700000047ab9 */ /* 0x000fce0000000a00 */
[----:B------:R-:W1:Y:S08]  /*1d70*/  LDC.64 R14, c[0x0][0x5b0] ;  /* 0x00016c00ff0e7b82 */ /* 0x000e700000000a00 */
[----:B------:R-:W2:Y:S01]  /*1d80*/  LDC.64 R10, c[0x0][0x5a8] ;  /* 0x00016a00ff0a7b82 */ /* 0x000ea20000000a00 */
[----:B0-----:R-:W-:-:S04]  /*1d90*/  IMAD R20, R21, R12, RZ ;  /* 0x0000000c15147224 */ /* 0x001fc800078e02ff */
[C---:B------:R-:W-:Y:S02]  /*1da0*/  IMAD R13, R23.reuse, R13, R20 ;  /* 0x0000000d170d7224 */ /* 0x040fe400078e0214 */
[----:B------:R-:W-:-:S04]  /*1db0*/  IMAD.WIDE.U32 R20, R23, R12, R6 ;  /* 0x0000000c17147225 */ /* 0x000fc800078e0006 */
[----:B-1----:R-:W-:Y:S02]  /*1dc0*/  IMAD R156, R9, R14, RZ ;  /* 0x0000000e099c7224 */ /* 0x002fe400078e02ff */
[----:B------:R-:W-:Y:S02]  /*1dd0*/  IMAD.IADD R157, R21, 0x1, R13 ;  /* 0x00000001159d7824 */ /* 0x000fe400078e020d */
[----:B------:R-:W-:Y:S02]  /*1de0*/  IMAD R167, R153, R15, R156 ;  /* 0x0000000f99a77224 */ /* 0x000fe400078e029c */
[----:B------:R-:W-:-:S04]  /*1df0*/  IMAD.MOV.U32 R156, RZ, RZ, R20 ;  /* 0x000000ffff9c7224 */ /* 0x000fc800078e0014 */
[----:B------:R-:W-:-:S04]  /*1e00*/  IMAD.WIDE.U32 R158, R153, R14, R156 ;  /* 0x0000000e999e7225 */ /* 0x000fc800078e009c */
[----:B------:R-:W-:Y:S01]  /*1e10*/  IMAD.IADD R159, R159, 0x1, R167 ;  /* 0x000000019f9f7824 */ /* 0x000fe200078e02a7 */
[----:B--2---:R-:W-:-:S04]  /*1e20*/  LEA R160, P0, R158, R10, 0x1 ;  /* 0x0000000a9ea07211 */ /* 0x004fc800078008ff */
[----:B------:R-:W-:-:S05]  /*1e30*/  LEA.HI.X R161, R158, R11, R159, 0x1, P0 ;  /* 0x0000000b9ea17211 */ /* 0x000fca00000f0c9f */
[----:B------:R-:W2:Y:S01]  /*1e40*/  @P1 LDG.E.LTC128B.U16 R165, desc[UR36][R160.64] ;  /* 0x00000024a0a51981 */ /* 0x000ea2000c1e1520 */
[----:B------:R-:W-:Y:S01]  /*1e50*/  IMAD.WIDE.U32 R162, R153, R14, R6 ;  /* 0x0000000e99a27225 */ /* 0x000fe200078e0006 */
[----:B------:R-:W-:Y:S01]  /*1e60*/  ISETP.GT.AND P2, PT, R0, 0x1, P3 ;  /* 0x000000010000780c */ /* 0x000fe20001f44270 */
[----:B------:R-:W-:Y:S03]  /*1e70*/  BSSY B1, `(.L_x_30) ;  /* 0x0000012000017945 */ /* 0x000fe60003800000 */
[----:B------:R-:W-:-:S03]  /*1e80*/  IADD3 R163, R167, R163, RZ ;  /* 0x000000a3a7a37210 */ /* 0x000fc60007ffe0ff */
[----:B------:R-:W-:-:S04]  /*1e90*/  IMAD.WIDE.U32 R162, R23, R12, R162 ;  /* 0x0000000c17a27225 */ /* 0x000fc800078e00a2 */
[----:B--2---:R-:W-:-:S04]  /*1ea0*/  IMAD.U32 R158, R165, 0x10000, RZ ;  /* 0x00010000a59e7824 */ /* 0x004fc800078e00ff */
[----:B------:R-:W-:Y:S01]  /*1eb0*/  FMUL R159, R158, R155 ;  /* 0x0000009b9e9f7220 */ /* 0x000fe20000400000 */
[----:B------:R-:W-:-:S03]  /*1ec0*/  LEA R158, P0, R166, UR4, 0x1 ;  /* 0x00000004a69e7c11 */ /* 0x000fc6000f8008ff */
[----:B------:R-:W-:Y:S01]  /*1ed0*/  FFMA R159, R88, R154, R159 ;  /* 0x0000009a589f7223 */ /* 0x000fe2000000009f */
[----:B------:R-:W-:-:S04]  /*1ee0*/  IMAD.IADD R88, R13, 0x1, R163 ;  /* 0x000000010d587824 */ /* 0x000fc800078e02a3 */
[----:B------:R-:W-:Y:S02]  /*1ef0*/  F2FP.BF16.F32.PACK_AB R161, RZ, R159 ;  /* 0x0000009fffa1723e */ /* 0x000fe400000010ff */
[----:B------:R-:W-:Y:S02]  /*1f00*/  LEA.HI.X R159, R166, UR5, R169, 0x1, P0 ;  /* 0x00000005a69f7c11 */ /* 0x000fe400080f0ca9 */
[----:B------:R-:W-:Y:S02]  /*1f10*/  PRMT R163, R161, 0x7610, R163 ;  /* 0x00007610a1a37816 */ /* 0x000fe400000000a3 */
[----:B------:R-:W-:-:S03]  /*1f20*/  LEA R160, P0, R162, R10, 0x1 ;  /* 0x0000000aa2a07211 */ /* 0x000fc600078008ff */
[----:B------:R0:W-:Y:S01]  /*1f30*/  @P1 STG.E.U16 desc[UR36][R158.64], R163 ;  /* 0x000000a39e001986 */ /* 0x0001e2000c101524 */
[----:B------:R-:W-:Y:S01]  /*1f40*/  LEA.HI.X R161, R162, R11, R88, 0x1, P0 ;  /* 0x0000000ba2a17211 */ /* 0x000fe200000f0c58 */
[C---:B------:R-:W-:Y:S01]  /*1f50*/  IMAD.SHL.U32 R162, R14.reuse, 0x8, RZ ;  /* 0x000000080ea27824 */ /* 0x040fe200078e00ff */
[----:B0-----:R-:W-:Y:S01]  /*1f60*/  SHF.L.U64.HI R163, R14, 0x3, R15 ;  /* 0x000000030ea37819 */ /* 0x001fe2000001020f */
[----:B------:R-:W-:Y:S06]  /*1f70*/  @!P2 BRA `(.L_x_31) ;  /* 0x000000000004a947 */ /* 0x000fec0003800000 */
[----:B------:R0:W5:Y:S02]  /*1f80*/  LDG.E.LTC128B.U16 R165, desc[UR36][R160.64+0x2] ;  /* 0x00000224a0a57981 */ /* 0x000164000c1e1520 */
.L_x_31:
[----:B------:R-:W-:Y:S05]  /*1f90*/  BSYNC B1 ;  /* 0x0000000000017941 */ /* 0x000fea0003800000 */
.L_x_30:
[----:B-----5:R-:W-:Y:S01]  /*1fa0*/  IMAD.U32 R88, R165, 0x10000, RZ ;  /* 0x00010000a5587824 */ /* 0x020fe200078e00ff */
[----:B------:R-:W-:Y:S01]  /*1fb0*/  ISETP.GT.AND P0, PT, R3, 0x8, PT ;  /* 0x000000080300780c */ /* 0x000fe20003f04270 */
[----:B------:R-:W-:Y:S01]  /*1fc0*/  IMAD.WIDE.U32 R170, R153, R14, R162 ;  /* 0x0000000e99aa7225 */ /* 0x000fe200078e00a2 */
[----:B------:R-:W-:-:S03]  /*1fd0*/  PRMT R172, R165, 0x7610, R172 ;  /* 0x00007610a5ac7816 */ /* 0x000fc600000000ac */
[----:B------:R-:W-:Y:S01]  /*1fe0*/  FMUL R88, R88, R155 ;  /* 0x0000009b58587220 */ /* 0x000fe20000400000 */
[----:B------:R-:W-:Y:S01]  /*1ff0*/  ISETP.GT.AND P1, PT, R0, RZ, P0 ;  /* 0x000000ff0000720c */ /* 0x000fe20000724270 */
[----:B------:R-:W-:Y:S01]  /*2000*/  IMAD.IADD R169, R167, 0x1, R171 ;  /* 0x00000001a7a97824 */ /* 0x000fe200078e02ab */
[----:B------:R-:W-:Y:S01]  /*2010*/  IADD3 R166, P4, R20, R170, RZ ;  /* 0x000000aa14a67210 */ /* 0x000fe20007f9e0ff */
[----:B------:R-:W-:-:S04]  /*2020*/  FFMA R89, R89, R154, R88 ;  /* 0x0000009a59597223 */ /* 0x000fc80000000058 */
[----:B------:R-:W-:Y:S01]  /*2030*/  IMAD.X R167, R169, 0x1, R157, P4 ;  /* 0x00000001a9a77824 */ /* 0x000fe200020e069d */
[----:B------:R-:W-:Y:S02]  /*2040*/  F2FP.BF16.F32.PACK_AB R168, RZ, R89 ;  /* 0x00000059ffa8723e */ /* 0x000fe400000010ff */
[----:B------:R-:W-:Y:S02]  /*2050*/  LEA R88, P4, R166, R10, 0x1 ;  /* 0x0000000aa6587211 */ /* 0x000fe400078808ff */
[----:B------:R-:W-:Y:S02]  /*2060*/  PRMT R171, R168, 0x7610, R171 ;  /* 0x00007610a8ab7816 */ /* 0x000fe400000000ab */
[----:B------:R-:W-:-:S03]  /*2070*/  LEA.HI.X R89, R166, R11, R167, 0x1, P4 ;  /* 0x0000000ba6597211 */ /* 0x000fc600020f0ca7 */
[----:B------:R1:W-:Y:S04]  /*2080*/  @P2 STG.E.U16 desc[UR36][R158.64+0x2], R171 ;  /* 0x000002ab9e002986 */ /* 0x0003e8000c101524 */
[----:B------:R2:W3:Y:S01]  /*2090*/  @P1 LDG.E.LTC128B.U16 R172, desc[UR36][R88.64] ;  /* 0x0000002458ac1981 */ /* 0x0004e2000c1e1520 */
[----:B------:R-:W-:Y:S01]  /*20a0*/  IMAD.SHL.U32 R165, R4, 0x10, RZ ;  /* 0x0000001004a57824 */ /* 0x000fe200078e00ff */
[----:B------:R-:W-:Y:S01]  /*20b0*/  IADD3 R170, P2, R6, R170, RZ ;  /* 0x000000aa06aa7210 */ /* 0x000fe20007f5e0ff */
[----:B------:R-:W-:Y:S03]  /*20c0*/  BSSY B1, `(.L_x_32) ;  /* 0x0000011000017945 */ /* 0x000fe60003800000 */
[----:B------:R-:W-:Y:S01]  /*20d0*/  IADD3 R168, P4, R165, R158, RZ ;  /* 0x0000009ea5a87210 */ /* 0x000fe20007f9e0ff */
[----:B-1----:R-:W-:Y:S01]  /*20e0*/  IMAD.X R171, R7, 0x1, R169, P2 ;  /* 0x0000000107ab7824 */ /* 0x002fe200010e06a9 */
[----:B------:R-:W-:Y:S01]  /*20f0*/  ISETP.GT.AND P2, PT, R0, 0x1, P0 ;  /* 0x000000010000780c */ /* 0x000fe20000744270 */
[----:B------:R-:W-:-:S03]  /*2100*/  IMAD.WIDE.U32 R170, R23, R12, R170 ;  /* 0x0000000c17aa7225 */ /* 0x000fc600078e00aa */
[----:B--2---:R-:W-:Y:S01]  /*2110*/  LEA R88, P5, R170, R10, 0x1 ;  /* 0x0000000aaa587211 */ /* 0x004fe200078a08ff */
[----:B---3--:R-:W-:-:S04]  /*2120*/  IMAD.U32 R166, R172, 0x10000, RZ ;  /* 0x00010000aca67824 */ /* 0x008fc800078e00ff */
[----:B------:R-:W-:Y:S01]  /*2130*/  FMUL R167, R166, R155 ;  /* 0x0000009ba6a77220 */ /* 0x000fe20000400000 */
[----:B------:R-:W-:-:S03]  /*2140*/  IMAD.IADD R166, R13, 0x1, R171 ;  /* 0x000000010da67824 */ /* 0x000fc600078e02ab */
[----:B------:R-:W-:Y:S01]  /*2150*/  FFMA R90, R90, R154, R167 ;  /* 0x0000009a5a5a7223 */ /* 0x000fe200000000a7 */
[----:B------:R-:W-:Y:S02]  /*2160*/  SHF.L.U64.HI R167, R4, 0x4, R5 ;  /* 0x0000000404a77819 */ /* 0x000fe40000010205 */
[----:B------:R-:W-:Y:S02]  /*2170*/  LEA.HI.X R89, R170, R11, R166, 0x1, P5 ;  /* 0x0000000baa597211 */ /* 0x000fe400028f0ca6 */
[----:B------:R-:W-:Y:S02]  /*2180*/  F2FP.BF16.F32.PACK_AB R90, RZ, R90 ;  /* 0x0000005aff5a723e */ /* 0x000fe400000010ff */
[----:B------:R-:W-:-:S05]  /*2190*/  IADD3.X R169, R167, R159, RZ, P4, !PT ;  /* 0x0000009fa7a97210 */ /* 0x000fca00027fe4ff */
[----:B------:R1:W-:Y:S01]  /*21a0*/  @P1 STG.E.U16 desc[UR36][R168.64], R90 ;  /* 0x0000005aa8001986 */ /* 0x0003e2000c101524 */
[----:B------:R-:W-:Y:S05]  /*21b0*/  @!P2 BRA `(.L_x_33) ;  /* 0x000000000004a947 */ /* 0x000fea0003800000 */
[----:B------:R2:W5:Y:S02]  /*21c0*/  LDG.E.LTC128B.U16 R172, desc[UR36][R88.64+0x2] ;  /* 0x0000022458ac7981 */ /* 0x000564000c1e1520 */
.L_x_33:
[----:B------:R-:W-:Y:S05]  /*21d0*/  BSYNC B1 ;  /* 0x0000000000017941 */ /* 0x000fea0003800000 */
.L_x_32:
[----:B-1---5:R-:W-:Y:S01]  /*21e0*/  IMAD.U32 R90, R172, 0x10000, RZ ;  /* 0x00010000ac5a7824 */ /* 0x022fe200078e00ff */
[----:B------:R-:W-:Y:S01]  /*21f0*/  ISETP.GT.AND P1, PT, R0, 0x8, P3 ;  /* 0x000000080000780c */ /* 0x000fe20001f24270 */
[----:B------:R-:W-:Y:S02]  /*2200*/  BSSY B1, `(.L_x_34) ;  /* 0x000000a000017945 */ /* 0x000fe40003800000 */
[----:B------:R-:W-:-:S04]  /*2210*/  FMUL R90, R90, R155 ;  /* 0x0000009b5a5a7220 */ /* 0x000fc80000400000 */
[----:B------:R-:W-:Y:S01]  /*2220*/  FFMA R90, R91, R154, R90 ;  /* 0x0000009a5b5a7223 */ /* 0x000fe2000000005a */
[----:B------:R-:W-:-:S04]  /*2230*/  @P2 IMAD.MOV.U32 R91, RZ, RZ, R169 ;  /* 0x000000ffff5b2224 */ /* 0x000fc800078e00a9 */
[----:B------:R-:W-:-:S04]  /*2240*/  F2FP.BF16.F32.PACK_AB R90, RZ, R90 ;  /* 0x0000005aff5a723e */ /* 0x000fc800000010ff */
[----:B------:R-:W-:Y:S01]  /*2250*/  PRMT R166, R90, 0x7610, R166 ;  /* 0x000076105aa67816 */ /* 0x000fe200000000a6 */
[----:B------:R-:W-:-:S05]  /*2260*/  @P2 IMAD.MOV.U32 R90, RZ, RZ, R168 ;  /* 0x000000ffff5a2224 */ /* 0x000fca00078e00a8 */
[----:B------:R1:W-:Y:S01]  /*2270*/  @P2 STG.E.U16 desc[UR36][R90.64+0x2], R166 ;  /* 0x000002a65a002986 */ /* 0x0003e2000c101524 */
[----:B------:R-:W-:Y:S05]  /*2280*/  @!P1 BRA `(.L_x_35) ;  /* 0x0000000000049947 */ /* 0x000fea0003800000 */
[----:B------:R3:W5:Y:S02]  /*2290*/  LDG.E.LTC128B.U16 R172, desc[UR36][R160.64+0x10] ;  /* 0x00001024a0ac7981 */ /* 0x000764000c1e1520 */
.L_x_35:
[----:B------:R-:W-:Y:S05]  /*22a0*/  BSYNC B1 ;  /* 0x0000000000017941 */ /* 0x000fea0003800000 */
.L_x_34:
[----:B-1---5:R-:W-:Y:S01]  /*22b0*/  IMAD.U32 R90, R172, 0x10000, RZ ;  /* 0x00010000ac5a7824 */ /* 0x022fe200078e00ff */
[----:B------:R-:W-:Y:S01]  /*22c0*/  ISETP.GT.AND P2, PT, R0, 0x9, P3 ;  /* 0x000000090000780c */ /* 0x000fe20001f44270 */
[----:B------:R-:W-:Y:S02]  /*22d0*/  BSSY B1, `(.L_x_36) ;  /* 0x000000a000017945 */ /* 0x000fe40003800000 */
[----:B------:R-:W-:Y:S01]  /*22e0*/  FMUL R91, R90, R155 ;  /* 0x0000009b5a5b7220 */ /* 0x000fe20000400000 */
[----:B------:R-:W-:-:S03]  /*22f0*/  @P1 IMAD.MOV.U32 R90, RZ, RZ, R158 ;  /* 0x000000ffff5a1224 */ /* 0x000fc600078e009e */
[----:B------:R-:W-:-:S05]  /*2300*/  FFMA R91, R92, R154, R91 ;  /* 0x0000009a5c5b7223 */ /* 0x000fca000000005b */
[----:B------:R-:W-:-:S04]  /*2310*/  F2FP.BF16.F32.PACK_AB R91, RZ, R91 ;  /* 0x0000005bff5b723e */ /* 0x000fc800000010ff */
[----:B------:R-:W-:Y:S01]  /*2320*/  PRMT R92, R91, 0x7610, R92 ;  /* 0x000076105b5c7816 */ /* 0x000fe2000000005c */
[----:B------:R-:W-:-:S05]  /*2330*/  @P1 IMAD.MOV.U32 R91, RZ, RZ, R159 ;  /* 0x000000ffff5b1224 */ /* 0x000fca00078e009f */
[----:B------:R1:W-:Y:S01]  /*2340*/  @P1 STG.E.U16 desc[UR36][R90.64+0x10], R92 ;  /* 0x0000105c5a001986 */ /* 0x0003e2000c101524 */
[----:B------:R-:W-:Y:S05]  /*2350*/  @!P2 BRA `(.L_x_37) ;  /* 0x000000000004a947 */ /* 0x000fea0003800000 */
[----:B------:R4:W5:Y:S02]  /*2360*/  LDG.E.LTC128B.U16 R172, desc[UR36][R160.64+0x12] ;  /* 0x00001224a0ac7981 */ /* 0x000964000c1e1520 */
.L_x_37:
[----:B------:R-:W-:Y:S05]  /*2370*/  BSYNC B1 ;  /* 0x0000000000017941 */ /* 0x000fea0003800000 */
.L_x_36:
[----:B-1---5:R-:W-:Y:S01]  /*2380*/  IMAD.U32 R90, R172, 0x10000, RZ ;  /* 0x00010000ac5a7824 */ /* 0x022fe200078e00ff */
[----:B------:R-:W-:Y:S01]  /*2390*/  ISETP.GT.AND P1, PT, R0, 0x8, P0 ;  /* 0x000000080000780c */ /* 0x000fe20000724270 */
[----:B------:R-:W-:Y:S01]  /*23a0*/  @P2 IMAD.MOV.U32 R91, RZ, RZ, R159 ;  /* 0x000000ffff5b2224 */ /* 0x000fe200078e009f */
[----:B------:R-:W-:Y:S01]  /*23b0*/  BSSY B1, `(.L_x_38) ;  /* 0x0000009000017945 */ /* 0x000fe20003800000 */
[----:B------:R-:W-:-:S04]  /*23c0*/  FMUL R90, R90, R155 ;  /* 0x0000009b5a5a7220 */ /* 0x000fc80000400000 */
[----:B------:R-:W-:-:S05]  /*23d0*/  FFMA R90, R93, R154, R90 ;  /* 0x0000009a5d5a7223 */ /* 0x000fca000000005a */
[----:B------:R-:W-:-:S04]  /*23e0*/  F2FP.BF16.F32.PACK_AB R90, RZ, R90 ;  /* 0x0000005aff5a723e */ /* 0x000fc800000010ff */
[----:B------:R-:W-:Y:S01]  /*23f0*/  PRMT R92, R90, 0x7610, R92 ;  /* 0x000076105a5c7816 */ /* 0x000fe2000000005c */
[----:B------:R-:W-:-:S05]  /*2400*/  @P2 IMAD.MOV.U32 R90, RZ, RZ, R158 ;  /* 0x000000ffff5a2224 */ /* 0x000fca00078e009e */
[----:B------:R1:W-:Y:S01]  /*2410*/  @P2 STG.E.U16 desc[UR36][R90.64+0x12], R92 ;  /* 0x0000125c5a002986 */ /* 0x0003e2000c101524 */
[----:B------:R-:W-:Y:S05]  /*2420*/  @!P1 BRA `(.L_x_39) ;  /* 0x0000000000049947 */ /* 0x000fea0003800000 */
[----:B------:R0:W5:Y:S02]  /*2430*/  LDG.E.LTC128B.U16 R172, desc[UR36][R88.64+0x10] ;  /* 0x0000102458ac7981 */ /* 0x000164000c1e1520 */
.L_x_39:
[----:B------:R-:W-:Y:S05]  /*2440*/  BSYNC B1 ;  /* 0x0000000000017941 */ /* 0x000fea0003800000 */
.L_x_38:
[----:B-1---5:R-:W-:Y:S01]  /*2450*/  SHF.L.U32 R90, R172, 0x10, RZ ;  /* 0x00000010ac5a7819 */ /* 0x022fe200000006ff */
[----:B------:R-:W-:Y:S01]  /*2460*/  BSSY B1, `(.L_x_40) ;  /* 0x000000b000017945 */ /* 0x000fe20003800000 */
[----:B------:R-:W-:-:S03]  /*2470*/  ISETP.GT.AND P2, PT, R0, 0x9, P0 ;  /* 0x000000090000780c */ /* 0x000fc60000744270 */
        /* <DEDUP_REMOVED lines=9> */
.L_x_41:
[----:B------:R-:W-:Y:S05]  /*2510*/  BSYNC B1 ;  /* 0x0000000000017941 */ /* 0x000fea0003800000 */
.L_x_40:
        /* <DEDUP_REMOVED lines=12> */
.L_x_43:
[----:B------:R-:W-:Y:S05]  /*25e0*/  BSYNC B1 ;  /* 0x0000000000017941 */ /* 0x000fea0003800000 */
.L_x_42:
        /* <DEDUP_REMOVED lines=12> */
.L_x_45:
[----:B------:R-:W-:Y:S05]  /*26b0*/  BSYNC B1 ;  /* 0x0000000000017941 */ /* 0x000fea0003800000 */
.L_x_44:
[----:B-1---5:R-:W-:Y:S01]  /*26c0*/  IMAD.U32 R90, R172, 0x10000, RZ ;  /* 0x00010000ac5a7824 */ /* 0x022fe200078e00ff */
[----:B------:R-:W-:Y:S01]  /*26d0*/  ISETP.GT.AND P1, PT, R0, 0x10, P0 ;  /* 0x000000100000780c */ /* 0x000fe20000724270 */
[----:B------:R-:W-:Y:S01]  /*26e0*/  @P2 IMAD.MOV.U32 R91, RZ, RZ, R159 ;  /* 0x000000ffff5b2224 */ /* 0x000fe200078e009f */
[----:B------:R-:W-:Y:S01]  /*26f0*/  BSSY B1, `(.L_x_46) ;  /* 0x0000009000017945 */ /* 0x000fe20003800000 */
[----:B------:R-:W-:-:S04]  /*2700*/  FMUL R90, R90, R155 ;  /* 0x0000009b5a5a7220 */ /* 0x000fc80000400000 */
[----:B------:R-:W-:-:S05]  /*2710*/  FFMA R90, R97, R154, R90 ;  /* 0x0000009a615a7223 */ /* 0x000fca000000005a */
[----:B------:R-:W-:-:S04]  /*2720*/  F2FP.BF16.F32.PACK_AB R90, RZ, R90 ;  /* 0x0000005aff5a723e */ /* 0x000fc800000010ff */
[----:B------:R-:W-:Y:S02]  /*2730*/  PRMT R92, R90, 0x7610, R92 ;  /* 0x000076105a5c7816 */ /* 0x000fe4000000005c */
[----:B------:R-:W-:-:S05]  /*2740*/  @P2 MOV R90, R158 ;  /* 0x0000009e005a2202 */ /* 0x000fca0000000f00 */
[----:B------:R1:W-:Y:S01]  /*2750*/  @P2 STG.E.U16 desc[UR36][R90.64+0x22], R92 ;  /* 0x0000225c5a002986 */ /* 0x0003e2000c101524 */
[----:B------:R-:W-:Y:S05]  /*2760*/  @!P1 BRA `(.L_x_47) ;  /* 0x0000000000049947 */ /* 0x000fea0003800000 */
[----:B------:R0:W5:Y:S02]  /*2770*/  LDG.E.LTC128B.U16 R172, desc[UR36][R88.64+0x20] ;  /* 0x0000202458ac7981 */ /* 0x000164000c1e1520 */
.L_x_47:
[----:B------:R-:W-:Y:S05]  /*2780*/  BSYNC B1 ;  /* 0x0000000000017941 */ /* 0x000fea0003800000 */
.L_x_46:
        /* <DEDUP_REMOVED lines=12> */
.L_x_49:
[----:B------:R-:W-:Y:S05]  /*2850*/  BSYNC B1 ;  /* 0x0000000000017941 */ /* 0x000fea0003800000 */
.L_x_48:
        /* <DEDUP_REMOVED lines=12> */
.L_x_51:
[----:B------:R-:W-:Y:S05]  /*2920*/  BSYNC B1 ;  /* 0x0000000000017941 */ /* 0x000fea0003800000 */
.L_x_50:
[----:B-1---5:R-:W-:Y:S01]  /*2930*/  IMAD.U32 R90, R172, 0x10000, RZ ;  /* 0x00010000ac5a7824 */ /* 0x022fe200078e00ff */
[----:B------:R-:W-:Y:S01]  /*2940*/  ISETP.GT.AND P2, PT, R0, 0x19, P3 ;  /* 0x000000190000780c */ /* 0x000fe20001f44270 */
[----:B------:R-:W-:Y:S02]  /*2950*/  BSSY B1, `(.L_x_52) ;  /* 0x000000a000017945 */ /* 0x000fe40003800000 */
[----:B------:R-:W-:Y:S01]  /*2960*/  FMUL R91, R90, R155 ;  /* 0x0000009b5a5b7220 */ /* 0x000fe20000400000 */
[----:B------:R-:W-:-:S03]  /*2970*/  @P1 IMAD.MOV.U32 R90, RZ, RZ, R158 ;  /* 0x000000ffff5a1224 */ /* 0x000fc600078e009e */
[----:B------:R-:W-:-:S05]  /*2980*/  FFMA R91, R100, R154, R91 ;  /* 0x0000009a645b7223 */ /* 0x000fca000000005b */
[----:B------:R-:W-:-:S04]  /*2990*/  F2FP.BF16.F32.PACK_AB R91, RZ, R91 ;  /* 0x0000005bff5b723e */ /* 0x000fc800000010ff */
[----:B------:R-:W-:Y:S02]  /*29a0*/  PRMT R92, R91, 0x7610, R92 ;  /* 0x000076105b5c7816 */ /* 0x000fe4000000005c */
[----:B------:R-:W-:-:S05]  /*29b0*/  @P1 MOV R91, R159 ;  /* 0x0000009f005b1202 */ /* 0x000fca0000000f00 */
[----:B------:R1:W-:Y:S01]  /*29c0*/  @P1 STG.E.U16 desc[UR36][R90.64+0x30], R92 ;  /* 0x0000305c5a001986 */ /* 0x0003e2000c101524 */
[----:B------:R-:W-:Y:S05]  /*29d0*/  @!P2 BRA `(.L_x_53) ;  /* 0x000000000004a947 */ /* 0x000fea0003800000 */
[----:B------:R0:W5:Y:S02]  /*29e0*/  LDG.E.LTC128B.U16 R172, desc[UR36][R160.64+0x32] ;  /* 0x00003224a0ac7981 */ /* 0x000164000c1e1520 */
.L_x_53:
[----:B------:R-:W-:Y:S05]  /*29f0*/  BSYNC B1 ;  /* 0x0000000000017941 */ /* 0x000fea0003800000 */
.L_x_52:
        /* <DEDUP_REMOVED lines=12> */
.L_x_55:
[----:B------:R-:W-:Y:S05]  /*2ac0*/  BSYNC B1 ;  /* 0x0000000000017941 */ /* 0x000fea0003800000 */
.L_x_54:
        /* <DEDUP_REMOVED lines=12> */
.L_x_57:
[----:B------:R-:W-:Y:S05]  /*2b90*/  BSYNC B1 ;  /* 0x0000000000017941 */ /* 0x000fea0003800000 */
.L_x_56:
        /* <DEDUP_REMOVED lines=12> */
.L_x_59:
[----:B------:R-:W-:Y:S05]  /*2c60*/  BSYNC B1 ;  /* 0x0000000000017941 */ /* 0x000fea0003800000 */
.L_x_58:
        /* <DEDUP_REMOVED lines=12> */
.L_x_61:
[----:B------:R-:W-:Y:S05]  /*2d30*/  BSYNC B1 ;  /* 0x0000000000017941 */ /* 0x000fea0003800000 */
.L_x_60:
        /* <DEDUP_REMOVED lines=12> */
.L_x_63:
[----:B------:R-:W-:Y:S05]  /*2e00*/  BSYNC B1 ;  /* 0x0000000000017941 */ /* 0x000fea0003800000 */
.L_x_62:
        /* <DEDUP_REMOVED lines=12> */
.L_x_65:
[----:B------:R-:W-:Y:S05]  /*2ed0*/  BSYNC B1 ;  /* 0x0000000000017941 */ /* 0x000fea0003800000 */
.L_x_64:
        /* <DEDUP_REMOVED lines=12> */
.L_x_67:
[----:B------:R-:W-:Y:S05]  /*2fa0*/  BSYNC B1 ;  /* 0x0000000000017941 */ /* 0x000fea0003800000 */
.L_x_66:
        /* <DEDUP_REMOVED lines=12> */
.L_x_69:
[----:B------:R-:W-:Y:S05]  /*3070*/  BSYNC B1 ;  /* 0x0000000000017941 */ /* 0x000fea0003800000 */
.L_x_68:
        /* <DEDUP_REMOVED lines=12> */
.L_x_71:
[----:B------:R-:W-:Y:S05]  /*3140*/  BSYNC B1 ;  /* 0x0000000000017941 */ /* 0x000fea0003800000 */
.L_x_70:
        /* <DEDUP_REMOVED lines=12> */
.L_x_73:
[----:B------:R-:W-:Y:S05]  /*3210*/  BSYNC B1 ;  /* 0x0000000000017941 */ /* 0x000fea0003800000 */
.L_x_72:
        /* <DEDUP_REMOVED lines=12> */
.L_x_75:
[----:B------:R-:W-:Y:S05]  /*32e0*/  BSYNC B1 ;  /* 0x0000000000017941 */ /* 0x000fea0003800000 */
.L_x_74:
        /* <DEDUP_REMOVED lines=12> */
.L_x_77:
[----:B------:R-:W-:Y:S05]  /*33b0*/  BSYNC B1 ;  /* 0x0000000000017941 */ /* 0x000fea0003800000 */
.L_x_76:
        /* <DEDUP_REMOVED lines=12> */
.L_x_79:
[----:B------:R-:W-:Y:S05]  /*3480*/  BSYNC B1 ;  /* 0x0000000000017941 */ /* 0x000fea0003800000 */
.L_x_78:
        /* <DEDUP_REMOVED lines=12> */
.L_x_81:
[----:B------:R-:W-:Y:S05]  /*3550*/  BSYNC B1 ;  /* 0x0000000000017941 */ /* 0x000fea0003800000 */
.L_x_80:
        /* <DEDUP_REMOVED lines=12> */
.L_x_83:
[----:B------:R-:W-:Y:S05]  /*3620*/  BSYNC B1 ;  /* 0x0000000000017941 */ /* 0x000fea0003800000 */
.L_x_82:
        /* <DEDUP_REMOVED lines=12> */
.L_x_85:
[----:B------:R-:W-:Y:S05]  /*36f0*/  BSYNC B1 ;  /* 0x0000000000017941 */ /* 0x000fea0003800000 */
.L_x_84:
        /* <DEDUP_REMOVED lines=12> */
.L_x_87:
[----:B------:R-:W-:Y:S05]  /*37c0*/  BSYNC B1 ;  /* 0x0000000000017941 */ /* 0x000fea0003800000 */
.L_x_86:
        /* <DEDUP_REMOVED lines=12> */
.L_x_89:
[----:B------:R-:W-:Y:S05]  /*3890*/  BSYNC B1 ;  /* 0x0000000000017941 */ /* 0x000fea0003800000 */
.L_x_88:
        /* <DEDUP_REMOVED lines=12> */
.L_x_91:
[----:B------:R-:W-:Y:S05]  /*3960*/  BSYNC B1 ;  /* 0x0000000000017941 */ /* 0x000fea0003800000 */
.L_x_90:
        /* <DEDUP_REMOVED lines=12> */
.L_x_93:
[----:B------:R-:W-:Y:S05]  /*3a30*/  BSYNC B1 ;  /* 0x0000000000017941 */ /* 0x000fea0003800000 */
.L_x_92:
        /* <DEDUP_REMOVED lines=12> */
.L_x_95:
[----:B------:R-:W-:Y:S05]  /*3b00*/  BSYNC B1 ;  /* 0x0000000000017941 */ /* 0x000fea0003800000 */
.L_x_94:
        /* <DEDUP_REMOVED lines=12> */
.L_x_97:
[----:B------:R-:W-:Y:S05]  /*3bd0*/  BSYNC B1 ;  /* 0x0000000000017941 */ /* 0x000fea0003800000 */
.L_x_96:
        /* <DEDUP_REMOVED lines=12> */
.L_x_99:
[----:B------:R-:W-:Y:S05]  /*3ca0*/  BSYNC B1 ;  /* 0x0000000000017941 */ /* 0x000fea0003800000 */
.L_x_98:
        /* <DEDUP_REMOVED lines=12> */
.L_x_101:
[----:B------:R-:W-:Y:S05]  /*3d70*/  BSYNC B1 ;  /* 0x0000000000017941 */ /* 0x000fea0003800000 */
.L_x_100:
        /* <DEDUP_REMOVED lines=12> */
.L_x_103:
[----:B------:R-:W-:Y:S05]  /*3e40*/  BSYNC B1 ;  /* 0x0000000000017941 */ /* 0x000fea0003800000 */
.L_x_102:
        /* <DEDUP_REMOVED lines=12> */
.L_x_105:
[----:B------:R-:W-:Y:S05]  /*3f10*/  BSYNC B1 ;  /* 0x0000000000017941 */ /* 0x000fea0003800000 */
.L_x_104:
        /* <DEDUP_REMOVED lines=12> */
.L_x_107:
[----:B------:R-:W-:Y:S05]  /*3fe0*/  BSYNC B1 ;  /* 0x0000000000017941 */ /* 0x000fea0003800000 */
.L_x_106:
        /* <DEDUP_REMOVED lines=12> */
.L_x_109:
[----:B------:R-:W-:Y:S05]  /*40b0*/  BSYNC B1 ;  /* 0x0000000000017941 */ /* 0x000fea0003800000 */
.L_x_108:
        /* <DEDUP_REMOVED lines=12> */
.L_x_111:
[----:B------:R-:W-:Y:S05]  /*4180*/  BSYNC B1 ;  /* 0x0000000000017941 */ /* 0x000fea0003800000 */
.L_x_110:
        /* <DEDUP_REMOVED lines=12> */
.L_x_113:
[----:B------:R-:W-:Y:S05]  /*4250*/  BSYNC B1 ;  /* 0x0000000000017941 */ /* 0x000fea0003800000 */
.L_x_112:
        /* <DEDUP_REMOVED lines=12> */
.L_x_115:
[----:B------:R-:W-:Y:S05]  /*4320*/  BSYNC B1 ;  /* 0x0000000000017941 */ /* 0x000fea0003800000 */
.L_x_114:
        /* <DEDUP_REMOVED lines=12> */
.L_x_117:
[----:B------:R-:W-:Y:S05]  /*43f0*/  BSYNC B1 ;  /* 0x0000000000017941 */ /* 0x000fea0003800000 */
.L_x_116:
        /* <DEDUP_REMOVED lines=12> */
.L_x_119:
[----:B------:R-:W-:Y:S05]  /*44c0*/  BSYNC B1 ;  /* 0x0000000000017941 */ /* 0x000fea0003800000 */
.L_x_118:
        /* <DEDUP_REMOVED lines=12> */
.L_x_121:
[----:B------:R-:W-:Y:S05]  /*4590*/  BSYNC B1 ;  /* 0x0000000000017941 */ /* 0x000fea0003800000 */
.L_x_120:
        /* <DEDUP_REMOVED lines=12> */
.L_x_123:
[----:B------:R-:W-:Y:S05]  /*4660*/  BSYNC B1 ;  /* 0x0000000000017941 */ /* 0x000fea0003800000 */
.L_x_122:
        /* <DEDUP_REMOVED lines=12> */
.L_x_125:
[----:B------:R-:W-:Y:S05]  /*4730*/  BSYNC B1 ;  /* 0x0000000000017941 */ /* 0x000fea0003800000 */
.L_x_124:
        /* <DEDUP_REMOVED lines=12> */
.L_x_127:
[----:B------:R-:W-:Y:S05]  /*4800*/  BSYNC B1 ;  /* 0x0000000000017941 */ /* 0x000fea0003800000 */
.L_x_126:
        /* <DEDUP_REMOVED lines=12> */
.L_x_129:
[----:B------:R-:W-:Y:S05]  /*48d0*/  BSYNC B1 ;  /* 0x0000000000017941 */ /* 0x000fea0003800000 */
.L_x_128:
        /* <DEDUP_REMOVED lines=12> */
.L_x_131:
[----:B------:R-:W-:Y:S05]  /*49a0*/  BSYNC B1 ;  /* 0x0000000000017941 */ /* 0x000fea0003800000 */
.L_x_130:
        /* <DEDUP_REMOVED lines=12> */
.L_x_133:
[----:B------:R-:W-:Y:S05]  /*4a70*/  BSYNC B1 ;  /* 0x0000000000017941 */ /* 0x000fea0003800000 */
.L_x_132:
        /* <DEDUP_REMOVED lines=12> */
.L_x_135:
[----:B------:R-:W-:Y:S05]  /*4b40*/  BSYNC B1 ;  /* 0x0000000000017941 */ /* 0x000fea0003800000 */
.L_x_134:
        /* <DEDUP_REMOVED lines=12> */
.L_x_137:
[----:B------:R-:W-:Y:S05]  /*4c10*/  BSYNC B1 ;  /* 0x0000000000017941 */ /* 0x000fea0003800000 */
.L_x_136:
        /* <DEDUP_REMOVED lines=12> */
.L_x_139:
[----:B------:R-:W-:Y:S05]  /*4ce0*/  BSYNC B1 ;  /* 0x0000000000017941 */ /* 0x000fea0003800000 */
.L_x_138:
        /* <DEDUP_REMOVED lines=12> */
.L_x_141:
[----:B------:R-:W-:Y:S05]  /*4db0*/  BSYNC B1 ;  /* 0x0000000000017941 */ /* 0x000fea0003800000 */
.L_x_140:
        /* <DEDUP_REMOVED lines=12> */
.L_x_143:
[----:B------:R-:W-:Y:S05]  /*4e80*/  BSYNC B1 ;  /* 0x0000000000017941 */ /* 0x000fea0003800000 */
.L_x_142:
        /* <DEDUP_REMOVED lines=12> */
.L_x_145:
[----:B------:R-:W-:Y:S05]  /*4f50*/  BSYNC B1 ;  /* 0x0000000000017941 */ /* 0x000fea0003800000 */
.L_x_144:
        /* <DEDUP_REMOVED lines=12> */
.L_x_147:
[----:B------:R-:W-:Y:S05]  /*5020*/  BSYNC B1 ;  /* 0x0000000000017941 */ /* 0x000fea0003800000 */
.L_x_146:
        /* <DEDUP_REMOVED lines=12> */
.L_x_149:
[----:B------:R-:W-:Y:S05]  /*50f0*/  BSYNC B1 ;  /* 0x0000000000017941 */ /* 0x000fea0003800000 */
.L_x_148:
        /* <DEDUP_REMOVED lines=12> */
.L_x_151:
[----:B------:R-:W-:Y:S05]  /*51c0*/  BSYNC B1 ;  /* 0x0000000000017941 */ /* 0x000fea0003800000 */
.L_x_150:
[----:B-----5:R-:W-:Y:S01]  /*51d0*/  IMAD.U32 R8, R172, 0x10000, RZ ;  /* 0x00010000ac087824 */ /* 0x020fe200078e00ff */
[----:B------:R-:W-:Y:S01]  /*51e0*/  ISETP.GT.AND P1, PT, R0, 0x79, P0 ;  /* 0x000000790000780c */ /* 0x000fe20000724270 */
[----:B------:R-:W-:Y:S01]  /*51f0*/  BSSY B1, `(.L_x_152) ;  /* 0x000000c000017945 */ /* 0x000fe20003800000 */
[----:B------:R-:W-:Y:S01]  /*5200*/  IADD3 R153, P0, R153, 0x80, RZ ;  /* 0x0000008099997810 */ /* 0x000fe20007f1e0ff */
[----:B-1----:R-:W-:Y:S01]  /*5210*/  FMUL R91, R8, R155 ;  /* 0x0000009b085b7220 */ /* 0x002fe20000400000 */
[----:B------:R-:W-:-:S03]  /*5220*/  @P2 IMAD.MOV.U32 R8, RZ, RZ, R168 ;  /* 0x000000ffff082224 */ /* 0x000fc600078e00a8 */
[----:B------:R-:W-:-:S05]  /*5230*/  FFMA R91, R150, R154, R91 ;  /* 0x0000009a965b7223 */ /* 0x000fca000000005b */
[----:B------:R-:W-:-:S04]  /*5240*/  F2FP.BF16.F32.PACK_AB R91, RZ, R91 ;  /* 0x0000005bff5b723e */ /* 0x000fc800000010ff */
[----:B------:R-:W-:Y:S02]  /*5250*/  PRMT R90, R91, 0x7610, R90 ;  /* 0x000076105b5a7816 */ /* 0x000fe4000000005a */
[----:B------:R-:W-:Y:S01]  /*5260*/  IADD3.X R91, RZ, R9, RZ, P0, !PT ;  /* 0x00000009ff5b7210 */ /* 0x000fe200007fe4ff */
[----:B------:R-:W-:-:S05]  /*5270*/  @P2 IMAD.MOV.U32 R9, RZ, RZ, R169 ;  /* 0x000000ffff092224 */ /* 0x000fca00078e00a9 */
[----:B------:R1:W-:Y:S01]  /*5280*/  @P2 STG.E.U16 desc[UR36][R8.64+0xf0], R90 ;  /* 0x0000f05a08002986 */ /* 0x0003e2000c101524 */
[----:B------:R-:W-:Y:S05]  /*5290*/  @!P1 BRA `(.L_x_153) ;  /* 0x0000000000049947 */ /* 0x000fea0003800000 */
[----:B------:R0:W5:Y:S02]  /*52a0*/  LDG.E.LTC128B.U16 R172, desc[UR36][R88.64+0xf2] ;  /* 0x0000f22458ac7981 */ /* 0x000164000c1e1520 */
.L_x_153:
[----:B------:R-:W-:Y:S05]  /*52b0*/  BSYNC B1 ;  /* 0x0000000000017941 */ /* 0x000fea0003800000 */
.L_x_152:
[----:B-1---5:R-:W-:Y:S01]  /*52c0*/  IMAD.U32 R8, R172, 0x10000, RZ ;  /* 0x00010000ac087824 */ /* 0x022fe200078e00ff */
[----:B------:R-:W-:Y:S01]  /*52d0*/  ISETP.GT.AND P0, PT, R3, 0x80, PT ;  /* 0x000000800300780c */ /* 0x000fe20003f04270 */
[-C--:B------:R-:W-:Y:S02]  /*52e0*/  IMAD R90, R91, R14.reuse, RZ ;  /* 0x0000000e5b5a7224 */ /* 0x080fe400078e02ff */
[----:B0-2---:R-:W-:Y:S01]  /*52f0*/  FMUL R88, R8, R155 ;  /* 0x0000009b08587220 */ /* 0x005fe20000400000 */
[----:B------:R-:W-:Y:S01]  /*5300*/  IMAD.WIDE.U32 R8, R153, R14, R156 ;  /* 0x0000000e99087225 */ /* 0x000fe200078e009c */
[----:B------:R-:W-:-:S03]  /*5310*/  ISETP.GT.AND P3, PT, R0, RZ, P0 ;  /* 0x000000ff0000720c */ /* 0x000fc60000764270 */
[----:B------:R-:W-:Y:S01]  /*5320*/  FFMA R151, R151, R154, R88 ;  /* 0x0000009a97977223 */ /* 0x000fe20000000058 */
[----:B------:R-:W-:Y:S01]  /*5330*/  IMAD R97, R153, R15, R90 ;  /* 0x0000000f99617224 */ /* 0x000fe200078e025a */
[----:B------:R-:W-:-:S03]  /*5340*/  LEA R88, P2, R8, R10, 0x1 ;  /* 0x0000000a08587211 */ /* 0x000fc600078408ff */
[----:B------:R-:W-:Y:S01]  /*5350*/  IMAD.IADD R9, R9, 0x1, R97 ;  /* 0x0000000109097824 */ /* 0x000fe200078e0261 */
[----:B------:R-:W-:-:S04]  /*5360*/  F2FP.BF16.F32.PACK_AB R151, RZ, R151 ;  /* 0x00000097ff97723e */ /* 0x000fc800000010ff */
[----:B------:R-:W-:Y:S01]  /*5370*/  LEA.HI.X R89, R8, R11, R9, 0x1, P2 ;  /* 0x0000000b08597211 */ /* 0x000fe200010f0c09 */
[----:B------:R0:W-:Y:S04]  /*5380*/  @P1 STG.E.U16 desc[UR36][R168.64+0xf2], R151 ;  /* 0x0000f297a8001986 */ /* 0x0001e8000c101524 */
[----:B------:R-:W2:Y:S01]  /*5390*/  @P3 LDG.E.LTC128B.U16 R172, desc[UR36][R88.64] ;  /* 0x0000002458ac3981 */ /* 0x000ea2000c1e1520 */
[----:B------:R-:W-:Y:S01]  /*53a0*/  IMAD.WIDE.U32 R8, R153, R14, R6 ;  /* 0x0000000e99087225 */ /* 0x000fe200078e0006 */
[----:B------:R-:W-:Y:S01]  /*53b0*/  SHF.L.U64.HI R95, R4, 0x8, R5 ;  /* 0x00000008045f7819 */ /* 0x000fe20000010205 */
[----:B------:R-:W-:Y:S01]  /*53c0*/  BSSY B1, `(.L_x_154) ;  /* 0x0000011000017945 */ /* 0x000fe20003800000 */
[----:B------:R-:W-:Y:S01]  /*53d0*/  ISETP.GT.AND P2, PT, R0, 0x1, P0 ;  /* 0x000000010000780c */ /* 0x000fe20000744270 */
[----:B------:R-:W-:-:S02]  /*53e0*/  IMAD.IADD R9, R97, 0x1, R9 ;  /* 0x0000000161097824 */ /* 0x000fc400078e0209 */
[----:B------:R-:W-:Y:S02]  /*53f0*/  IMAD.SHL.U32 R93, R4, 0x100, RZ ;  /* 0x00000100045d7824 */ /* 0x000fe400078e00ff */
[----:B--2---:R-:W-:-:S04]  /*5400*/  IMAD.U32 R90, R172, 0x10000, RZ ;  /* 0x00010000ac5a7824 */ /* 0x004fc800078e00ff */
[----:B------:R-:W-:Y:S01]  /*5410*/  FMUL R15, R90, R155 ;  /* 0x0000009b5a0f7220 */ /* 0x000fe20000400000 */
[----:B------:R-:W-:Y:S01]  /*5420*/  IMAD.WIDE.U32 R90, R23, R12, R8 ;  /* 0x0000000c175a7225 */ /* 0x000fe200078e0008 */
[----:B------:R-:W-:-:S03]  /*5430*/  IADD3 R8, P1, R93, R158, RZ ;  /* 0x0000009e5d087210 */ /* 0x000fc60007f3e0ff */
[----:B------:R-:W-:Y:S01]  /*5440*/  FFMA R15, R24, R154, R15 ;  /* 0x0000009a180f7223 */ /* 0x000fe2000000000f */
[----:B------:R-:W-:Y:S01]  /*5450*/  IMAD.IADD R5, R13, 0x1, R91 ;  /* 0x000000010d057824 */ /* 0x000fe200078e025b */
[----:B------:R-:W-:Y:S02]  /*5460*/  IADD3.X R9, R95, R159, RZ, P1, !PT ;  /* 0x0000009f5f097210 */ /* 0x000fe40000ffe4ff */
[C---:B------:R-:W-:Y:S02]  /*5470*/  LEA R4, P4, R90.reuse, R10, 0x1 ;  /* 0x0000000a5a047211 */ /* 0x040fe400078808ff */
[----:B------:R-:W-:Y:S02]  /*5480*/  F2FP.BF16.F32.PACK_AB R15, RZ, R15 ;  /* 0x0000000fff0f723e */ /* 0x000fe400000010ff */
[----:B------:R-:W-:-:S03]  /*5490*/  LEA.HI.X R5, R90, R11, R5, 0x1, P4 ;  /* 0x0000000b5a057211 */ /* 0x000fc600020f0c05 */
[----:B------:R0:W-:Y:S01]  /*54a0*/  @P3 STG.E.U16 desc[UR36][R8.64], R15 ;  /* 0x0000000f08003986 */ /* 0x0001e2000c101524 */
[----:B------:R-:W-:Y:S05]  /*54b0*/  @!P2 BRA `(.L_x_155) ;  /* 0x000000000004a947 */ /* 0x000fea0003800000 */
[----:B------:R1:W5:Y:S02]  /*54c0*/  LDG.E.LTC128B.U16 R172, desc[UR36][R4.64+0x2] ;  /* 0x0000022404ac7981 */ /* 0x000364000c1e1520 */
.L_x_155:
[----:B------:R-:W-:Y:S05]  /*54d0*/  BSYNC B1 ;  /* 0x0000000000017941 */ /* 0x000fea0003800000 */
.L_x_154:
[----:B-----5:R-:W-:Y:S01]  /*54e0*/  IMAD.U32 R24, R172, 0x10000, RZ ;  /* 0x00010000ac187824 */ /* 0x020fe200078e00ff */
[----:B------:R-:W-:Y:S01]  /*54f0*/  ISETP.GT.AND P1, PT, R3, 0x88, PT ;  /* 0x000000880300780c */ /* 0x000fe20003f24270 */
[----:B0-----:R-:W-:Y:S01]  /*5500*/  IMAD.WIDE.U32 R14, R153, R14, R162 ;  /* 0x0000000e990e7225 */ /* 0x001fe200078e00a2 */
[----:B------:R-:W-:Y:S03]  /*5510*/  BSSY B1, `(.L_x_156) ;  /* 0x000000e000017945 */ /* 0x000fe60003800000 */
[----:B------:R-:W-:Y:S01]  /*5520*/  FMUL R24, R24, R155 ;  /* 0x0000009b18187220 */ /* 0x000fe20000400000 */
[----:B------:R-:W-:Y:S01]  /*5530*/  ISETP.GT.AND P3, PT, R0, RZ, P1 ;  /* 0x000000ff0000720c */ /* 0x000fe20000f64270 */
[----:B------:R-:W-:Y:S01]  /*5540*/  IMAD.IADD R97, R97, 0x1, R15 ;  /* 0x0000000161617824 */ /* 0x000fe200078e020f */
[----:B------:R-:W-:Y:S01]  /*5550*/  IADD3 R21, P5, R20, R14, RZ ;  /* 0x0000000e14157210 */ /* 0x000fe20007fbe0ff */
[----:B------:R-:W-:Y:S01]  /*5560*/  FFMA R24, R25, R154, R24 ;  /* 0x0000009a19187223 */ /* 0x000fe20000000018 */
[----:B------:R-:W-:-:S03]  /*5570*/  IADD3 R20, P4, R6, R14, RZ ;  /* 0x0000000e06147210 */ /* 0x000fc60007f9e0ff */
[----:B------:R-:W-:Y:S01]  /*5580*/  IMAD.X R156, R97, 0x1, R157, P5 ;  /* 0x00000001619c7824 */ /* 0x000fe200028e069d */
[----:B------:R-:W-:Y:S02]  /*5590*/  F2FP.BF16.F32.PACK_AB R24, RZ, R24 ;  /* 0x00000018ff18723e */ /* 0x000fe400000010ff */
[----:B------:R-:W-:-:S03]  /*55a0*/  LEA R14, P5, R21, R10, 0x1 ;  /* 0x0000000a150e7211 */ /* 0x000fc600078a08ff */
[----:B------:R0:W-:Y:S01]  /*55b0*/  @P2 STG.E.U16 desc[UR36][R8.64+0x2], R24 ;  /* 0x0000021808002986 */ /* 0x0001e2000c101524 */
[----:B------:R-:W-:Y:S01]  /*55c0*/  LEA.HI.X R15, R21, R11, R156, 0x1, P5 ;  /* 0x0000000b150f7211 */ /* 0x000fe200028f0c9c */
[----:B------:R-:W-:Y:S08]  /*55d0*/  @!P3 BRA `(.L_x_157) ;  /* 0x000000000004b947 */ /* 0x000ff00003800000 */
[----:B------:R2:W5:Y:S02]  /*55e0*/  LDG.E.LTC128B.U16 R172, desc[UR36][R14.64] ;  /* 0x000000240eac7981 */ /* 0x000564000c1e1520 */
.L_x_157:
[----:B------:R-:W-:Y:S05]  /*55f0*/  BSYNC B1 ;  /* 0x0000000000017941 */ /* 0x000fea0003800000 */
.L_x_156:
[----:B-----5:R-:W-:Y:S01]  /*5600*/  IMAD.U32 R6, R172, 0x10000, RZ ;  /* 0x00010000ac067824 */ /* 0x020fe200078e00ff */
[----:B------:R-:W-:Y:S01]  /*5610*/  ISETP.GT.AND P2, PT, R0, 0x1, P1 ;  /* 0x000000010000780c */ /* 0x000fe20000f44270 */
[----:B------:R-:W-:Y:S01]  /*5620*/  IMAD.X R21, R7, 0x1, R97, P4 ;  /* 0x0000000107157824 */ /* 0x000fe200020e0661 */
[----:B------:R-:W-:Y:S01]  /*5630*/  BSSY B1, `(.L_x_158) ;  /* 0x000000d000017945 */ /* 0x000fe20003800000 */
[----:B------:R-:W-:Y:S01]  /*5640*/  FMUL R3, R6, R155 ;  /* 0x0000009b06037220 */ /* 0x000fe20000400000 */
[----:B------:R-:W-:Y:S01]  /*5650*/  IADD3 R6, P4, R8, R165, RZ ;  /* 0x000000a508067210 */ /* 0x000fe20007f9e0ff */
[----:B--2---:R-:W-:-:S04]  /*5660*/  IMAD.WIDE.U32 R14, R23, R12, R20 ;  /* 0x0000000c170e7225 */ /* 0x004fc800078e0014 */
[----:B------:R-:W-:Y:S01]  /*5670*/  FFMA R3, R26, R154, R3 ;  /* 0x0000009a1a037223 */ /* 0x000fe20000000003 */
[----:B------:R-:W-:Y:S01]  /*5680*/  IMAD.X R7, R9, 0x1, R167, P4 ;  /* 0x0000000109077824 */ /* 0x000fe200020e06a7 */
[----:B------:R-:W-:Y:S01]  /*5690*/  LEA R10, P5, R14, R10, 0x1 ;  /* 0x0000000a0e0a7211 */ /* 0x000fe200078a08ff */
[----:B------:R-:W-:Y:S02]  /*56a0*/  IMAD.IADD R13, R13, 0x1, R15 ;  /* 0x000000010d0d7824 */ /* 0x000fe400078e020f */
[----:B------:R-:W-:-:S03]  /*56b0*/  F2FP.BF16.F32.PACK_AB R3, RZ, R3 ;  /* 0x00000003ff03723e */ /* 0x000fc600000010ff */
[----:B------:R-:W-:Y:S02]  /*56c0*/  LEA.HI.X R11, R14, R11, R13, 0x1, P5 ;  /* 0x0000000b0e0b7211 */ /* 0x000fe400028f0c0d */
[----:B------:R2:W-:Y:S01]  /*56d0*/  @P3 STG.E.U16 desc[UR36][R6.64], R3 ;  /* 0x0000000306003986 */ /* 0x0005e2000c101524 */
[----:B------:R-:W-:Y:S05]  /*56e0*/  @!P2 BRA `(.L_x_159) ;  /* 0x000000000004a947 */ /* 0x000fea0003800000 */
[----:B------:R0:W5:Y:S02]  /*56f0*/  LDG.E.LTC128B.U16 R172, desc[UR36][R10.64+0x2] ;  /* 0x000002240aac7981 */ /* 0x000164000c1e1520 */
.L_x_159:
[----:B------:R-:W-:Y:S05]  /*5700*/  BSYNC B1 ;  /* 0x0000000000017941 */ /* 0x000fea0003800000 */
.L_x_158:
[----:B-----5:R-:W-:Y:S01]  /*5710*/  IMAD.U32 R12, R172, 0x10000, RZ ;  /* 0x00010000ac0c7824 */ /* 0x020fe200078e00ff */
[----:B------:R-:W-:Y:S01]  /*5720*/  ISETP.GT.AND P3, PT, R0, 0x8, P0 ;  /* 0x000000080000780c */ /* 0x000fe20000764270 */
[----:B------:R-:W-:Y:S02]  /*5730*/  BSSY B1, `(.L_x_160) ;  /* 0x0000007000017945 */ /* 0x000fe40003800000 */
[----:B------:R-:W-:-:S04]  /*5740*/  FMUL R12, R12, R155 ;  /* 0x0000009b0c0c7220 */ /* 0x000fc80000400000 */
[----:B------:R-:W-:-:S05]  /*5750*/  FFMA R12, R27, R154, R12 ;  /* 0x0000009a1b0c7223 */ /* 0x000fca000000000c */
[----:B------:R-:W-:-:S05]  /*5760*/  F2FP.BF16.F32.PACK_AB R12, RZ, R12 ;  /* 0x0000000cff0c723e */ /* 0x000fca00000010ff */
[----:B------:R0:W-:Y:S01]  /*5770*/  @P2 STG.E.U16 desc[UR36][R6.64+0x2], R12 ;  /* 0x0000020c06002986 */ /* 0x0001e2000c101524 */
[----:B------:R-:W-:Y:S05]  /*5780*/  @!P3 BRA `(.L_x_161) ;  /* 0x000000000004b947 */ /* 0x000fea0003800000 */
[----:B------:R0:W5:Y:S02]  /*5790*/  LDG.E.LTC128B.U16 R172, desc[UR36][R4.64+0x10] ;  /* 0x0000102404ac7981 */ /* 0x000164000c1e1520 */
.L_x_161:
[----:B------:R-:W-:Y:S05]  /*57a0*/  BSYNC B1 ;  /* 0x0000000000017941 */ /* 0x000fea0003800000 */
.L_x_160:
[----:B0-2--5:R-:W-:Y:S01]  /*57b0*/  SHF.L.U32 R6, R172, 0x10, RZ ;  /* 0x00000010ac067819 */ /* 0x025fe200000006ff */
[----:B------:R-:W-:Y:S01]  /*57c0*/  IMAD.MOV.U32 R7, RZ, RZ, R9 ;  /* 0x000000ffff077224 */ /* 0x000fe200078e0009 */
[----:B------:R-:W-:Y:S01]  /*57d0*/  ISETP.GT.AND P2, PT, R0, 0x9, P0 ;  /* 0x000000090000780c */ /* 0x000fe20000744270 */
[----:B------:R-:W-:Y:S02]  /*57e0*/  BSSY B1, `(.L_x_162) ;  /* 0x0000008000017945 */ /* 0x000fe40003800000 */
[----:B------:R-:W-:Y:S01]  /*57f0*/  FMUL R3, R6, R155 ;  /* 0x0000009b06037220 */ /* 0x000fe20000400000 */
[----:B------:R-:W-:-:S03]  /*5800*/  IMAD.MOV.U32 R6, RZ, RZ, R8 ;  /* 0x000000ffff067224 */ /* 0x000fc600078e0008 */
[----:B------:R-:W-:-:S05]  /*5810*/  FFMA R3, R28, R154, R3 ;  /* 0x0000009a1c037223 */ /* 0x000fca0000000003 */
[----:B------:R-:W-:-:S05]  /*5820*/  F2FP.BF16.F32.PACK_AB R3, RZ, R3 ;  /* 0x00000003ff03723e */ /* 0x000fca00000010ff */
[----:B------:R0:W-:Y:S01]  /*5830*/  @P3 STG.E.U16 desc[UR36][R6.64+0x10], R3 ;  /* 0x0000100306003986 */ /* 0x0001e2000c101524 */
[----:B------:R-:W-:Y:S05]  /*5840*/  @!P2 BRA `(.L_x_163) ;  /* 0x000000000004a947 */ /* 0x000fea0003800000 */
[----:B------:R2:W5:Y:S02]  /*5850*/  LDG.E.LTC128B.U16 R172, desc[UR36][R4.64+0x12] ;  /* 0x0000122404ac7981 */ /* 0x000564000c1e1520 */
.L_x_163:
[----:B------:R-:W-:Y:S05]  /*5860*/  BSYNC B1 ;  /* 0x0000000000017941 */ /* 0x000fea0003800000 */
.L_x_162:
        /* <DEDUP_REMOVED lines=9> */
.L_x_165:
[----:B------:R-:W-:Y:S05]  /*5900*/  BSYNC B1 ;  /* 0x0000000000017941 */ /* 0x000fea0003800000 */
.L_x_164:
[----:B0----5:R-:W-:Y:S01]  /*5910*/  IMAD.U32 R12, R172, 0x10000, RZ ;  /* 0x00010000ac0c7824 */ /* 0x021fe200078e00ff */
[----:B------:R-:W-:Y:S01]  /*5920*/  IADD3 R8, P3, R165, R8, RZ ;  /* 0x00000008a5087210 */ /* 0x000fe20007f7e0ff */
[----:B------:R-:W-:Y:S01]  /*5930*/  BSSY B1, `(.L_x_166) ;  /* 0x0000009000017945 */ /* 0x000fe20003800000 */
[----:B------:R-:W-:Y:S01]  /*5940*/  ISETP.GT.AND P2, PT, R0, 0x9, P1 ;  /* 0x000000090000780c */ /* 0x000fe20000f44270 */
[----:B------:R-:W-:Y:S02]  /*5950*/  FMUL R3, R12, R155 ;  /* 0x0000009b0c037220 */ /* 0x000fe40000400000 */
[----:B------:R-:W-:Y:S02]  /*5960*/  IMAD.X R9, R167, 0x1, R9, P3 ;  /* 0x00000001a7097824 */ /* 0x000fe400018e0609 */
[----:B------:R-:W-:-:S05]  /*5970*/  FFMA R3, R30, R154, R3 ;  /* 0x0000009a1e037223 */ /* 0x000fca0000000003 */
[----:B------:R-:W-:-:S05]  /*5980*/  F2FP.BF16.F32.PACK_AB R3, RZ, R3 ;  /* 0x00000003ff03723e */ /* 0x000fca00000010ff */
[----:B------:R0:W-:Y:S01]  /*5990*/  @P4 STG.E.U16 desc[UR36][R8.64+0x10], R3 ;  /* 0x0000100308004986 */ /* 0x0001e2000c101524 */
[----:B------:R-:W-:Y:S05]  /*59a0*/  @!P2 BRA `(.L_x_167) ;  /* 0x000000000004a947 */ /* 0x000fea0003800000 */
[----:B------:R0:W5:Y:S02]  /*59b0*/  LDG.E.LTC128B.U16 R172, desc[UR36][R10.64+0x12] ;  /* 0x000012240aac7981 */ /* 0x000164000c1e1520 */
.L_x_167:
[----:B------:R-:W-:Y:S05]  /*59c0*/  BSYNC B1 ;  /* 0x0000000000017941 */ /* 0x000fea0003800000 */
.L_x_166:
[----:B0----5:R-:W-:Y:S01]  /*59d0*/  IMAD.U32 R8, R172, 0x10000, RZ ;  /* 0x00010000ac087824 */ /* 0x021fe200078e00ff */
[----:B------:R-:W-:Y:S01]  /*59e0*/  ISETP.GT.AND P3, PT, R0, 0x10, P0 ;  /* 0x000000100000780c */ /* 0x000fe20000764270 */
[----:B------:R-:W-:Y:S02]  /*59f0*/  BSSY B1, `(.L_x_168) ;  /* 0x0000009000017945 */ /* 0x000fe40003800000 */
[----:B------:R-:W-:-:S04]  /*5a00*/  FMUL R8, R8, R155 ;  /* 0x0000009b08087220 */ /* 0x000fc80000400000 */
[----:B------:R-:W-:Y:S01]  /*5a10*/  FFMA R31, R31, R154, R8 ;  /* 0x0000009a1f1f7223 */ /* 0x000fe20000000008 */
[----:B------:R-:W-:-:S04]  /*5a20*/  IADD3 R8, P4, P5, R165, R158, R93 ;  /* 0x0000009ea5087210 */ /* 0x000fc80007d9e05d */
[----:B------:R-:W-:Y:S02]  /*5a30*/  F2FP.BF16.F32.PACK_AB R31, RZ, R31 ;  /* 0x0000001fff1f723e */ /* 0x000fe400000010ff */
[----:B------:R-:W-:-:S05]  /*5a40*/  IADD3.X R9, R167, R159, R95, P4, P5 ;  /* 0x0000009fa7097210 */ /* 0x000fca00027ea45f */
[----:B------:R0:W-:Y:S01]  /*5a50*/  @P2 STG.E.U16 desc[UR36][R8.64+0x12], R31 ;  /* 0x0000121f08002986 */ /* 0x0001e2000c101524 */
[----:B------:R-:W-:Y:S05]  /*5a60*/  @!P3 BRA `(.L_x_169) ;  /* 0x000000000004b947 */ /* 0x000fea0003800000 */
[----:B------:R0:W5:Y:S02]  /*5a70*/  LDG.E.LTC128B.U16 R172, desc[UR36][R4.64+0x20] ;  /* 0x0000202404ac7981 */ /* 0x000164000c1e1520 */
.L_x_169:
[----:B------:R-:W-:Y:S05]  /*5a80*/  BSYNC B1 ;  /* 0x0000000000017941 */ /* 0x000fea0003800000 */
.L_x_168:
        /* <DEDUP_REMOVED lines=9> */
.L_x_171:
[----:B------:R-:W-:Y:S05]  /*5b20*/  BSYNC B1 ;  /* 0x0000000000017941 */ /* 0x000fea0003800000 */
.L_x_170:
        /* <DEDUP_REMOVED lines=9> */
.L_x_173:
[----:B------:R-:W-:Y:S05]  /*5bc0*/  BSYNC B1 ;  /* 0x0000000000017941 */ /* 0x000fea0003800000 */
.L_x_172:
[----:B0----5:R-:W-:Y:S01]  /*5bd0*/  SHF.L.U32 R12, R172, 0x10, RZ ;  /* 0x00000010ac0c7819 */ /* 0x021fe200000006ff */
[----:B------:R-:W-:Y:S01]  /*5be0*/  BSSY B1, `(.L_x_174) ;  /* 0x0000008000017945 */ /* 0x000fe20003800000 */
[----:B------:R-:W-:-:S03]  /*5bf0*/  ISETP.GT.AND P2, PT, R0, 0x11, P1 ;  /* 0x000000110000780c */ /* 0x000fc60000f44270 */
[----:B------:R-:W-:-:S04]  /*5c00*/  FMUL R3, R12, R155 ;  /* 0x0000009b0c037220 */ /* 0x000fc80000400000 */
[----:B------:R-:W-:-:S05]  /*5c10*/  FFMA R3, R34, R154, R3 ;  /* 0x0000009a22037223 */ /* 0x000fca0000000003 */
[----:B------:R-:W-:-:S05]  /*5c20*/  F2FP.BF16.F32.PACK_AB R3, RZ, R3 ;  /* 0x00000003ff03723e */ /* 0x000fca00000010ff */
[----:B------:R0:W-:Y:S01]  /*5c30*/  @P3 STG.E.U16 desc[UR36][R8.64+0x20], R3 ;  /* 0x0000200308003986 */ /* 0x0001e2000c101524 */
[----:B------:R-:W-:Y:S05]  /*5c40*/  @!P2 BRA `(.L_x_175) ;  /* 0x000000000004a947 */ /* 0x000fea0003800000 */
[----:B------:R0:W5:Y:S02]  /*5c50*/  LDG.E.LTC128B.U16 R172, desc[UR36][R10.64+0x22] ;  /* 0x000022240aac7981 */ /* 0x000164000c1e1520 */
.L_x_175:
[----:B------:R-:W-:Y:S05]  /*5c60*/  BSYNC B1 ;  /* 0x0000000000017941 */ /* 0x000fea0003800000 */
.L_x_174:
        /* <DEDUP_REMOVED lines=9> */
.L_x_177:
[----:B------:R-:W-:Y:S05]  /*5d00*/  BSYNC B1 ;  /* 0x0000000000017941 */ /* 0x000fea0003800000 */
.L_x_176:
[----:B0----5:R-:W-:Y:S01]  /*5d10*/  IMAD.U32 R12, R172, 0x10000, RZ ;  /* 0x00010000ac0c7824 */ /* 0x021fe200078e00ff */
        /* <DEDUP_REMOVED lines=8> */
.L_x_179:
[----:B------:R-:W-:Y:S05]  /*5da0*/  BSYNC B1 ;  /* 0x0000000000017941 */ /* 0x000fea0003800000 */
.L_x_178:
        /* <DEDUP_REMOVED lines=9> */
.L_x_181:
[----:B------:R-:W-:Y:S05]  /*5e40*/  BSYNC B1 ;  /* 0x0000000000017941 */ /* 0x000fea0003800000 */
.L_x_180:
        /* <DEDUP_REMOVED lines=9> */
.L_x_183:
[----:B------:R-:W-:Y:S05]  /*5ee0*/  BSYNC B1 ;  /* 0x0000000000017941 */ /* 0x000fea0003800000 */
.L_x_182:
        /* <DEDUP_REMOVED lines=9> */
.L_x_185:
[----:B------:R-:W-:Y:S05]  /*5f80*/  BSYNC B1 ;  /* 0x0000000000017941 */ /* 0x000fea0003800000 */
.L_x_184:
        /* <DEDUP_REMOVED lines=9> */
.L_x_187:
[----:B------:R-:W-:Y:S05]  /*6020*/  BSYNC B1 ;  /* 0x0000000000017941 */ /* 0x000fea0003800000 */
.L_x_186:
        /* <DEDUP_REMOVED lines=9> */
.L_x_189:
[----:B------:R-:W-:Y:S05]  /*60c0*/  BSYNC B1 ;  /* 0x0000000000017941 */ /* 0x000fea0003800000 */
.L_x_188:
        /* <DEDUP_REMOVED lines=9> */
.L_x_191:
[----:B------:R-:W-:Y:S05]  /*6160*/  BSYNC B1 ;  /* 0x0000000000017941 */ /* 0x000fea0003800000 */
.L_x_190:
[----:B-----5:R-:W-:Y:S01]  /*6170*/  SHF.L.U32 R12, R172, 0x10, RZ ;  /* 0x00000010ac0c7819 */ /* 0x020fe200000006ff */
        /* <DEDUP_REMOVED lines=8> */
.L_x_193:
[----:B------:R-:W-:Y:S05]  /*6200*/  BSYNC B1 ;  /* 0x0000000000017941 */ /* 0x000fea0003800000 */
.L_x_192:
        /* <DEDUP_REMOVED lines=9> */
.L_x_195:
[----:B------:R-:W-:Y:S05]  /*62a0*/  BSYNC B1 ;  /* 0x0000000000017941 */ /* 0x000fea0003800000 */
.L_x_194:
        /* <DEDUP_REMOVED lines=9> */
.L_x_197:
[----:B------:R-:W-:Y:S05]  /*6340*/  BSYNC B1 ;  /* 0x0000000000017941 */ /* 0x000fea0003800000 */
.L_x_196:
        /* <DEDUP_REMOVED lines=9> */
.L_x_199:
[----:B------:R-:W-:Y:S05]  /*63e0*/  BSYNC B1 ;  /* 0x0000000000017941 */ /* 0x000fea0003800000 */
.L_x_198:
        /* <DEDUP_REMOVED lines=9> */
.L_x_201:
[----:B------:R-:W-:Y:S05]  /*6480*/  BSYNC B1 ;  /* 0x0000000000017941 */ /* 0x000fea0003800000 */
.L_x_200:
        /* <DEDUP_REMOVED lines=9> */
.L_x_203:
[----:B------:R-:W-:Y:S05]  /*6520*/  BSYNC B1 ;  /* 0x0000000000017941 */ /* 0x000fea0003800000 */
.L_x_202:
        /* <DEDUP_REMOVED lines=9> */
.L_x_205:
[----:B------:R-:W-:Y:S05]  /*65c0*/  BSYNC B1 ;  /* 0x0000000000017941 */ /* 0x000fea0003800000 */
.L_x_204:
        /* <DEDUP_REMOVED lines=9> */
.L_x_207:
[----:B------:R-:W-:Y:S05]  /*6660*/  BSYNC B1 ;  /* 0x0000000000017941 */ /* 0x000fea0003800000 */
.L_x_206:
        /* <DEDUP_REMOVED lines=9> */
.L_x_209:
[----:B------:R-:W-:Y:S05]  /*6700*/  BSYNC B1 ;  /* 0x0000000000017941 */ /* 0x000fea0003800000 */
.L_x_208:
        /* <DEDUP_REMOVED lines=9> */
.L_x_211:
[----:B------:R-:W-:Y:S05]  /*67a0*/  BSYNC B1 ;  /* 0x0000000000017941 */ /* 0x000fea0003800000 */
.L_x_210:
        /* <DEDUP_REMOVED lines=9> */
.L_x_213:
[----:B------:R-:W-:Y:S05]  /*6840*/  BSYNC B1 ;  /* 0x0000000000017941 */ /* 0x000fea0003800000 */
.L_x_212:
        /* <DEDUP_REMOVED lines=9> */
.L_x_215:
[----:B------:R-:W-:Y:S05]  /*68e0*/  BSYNC B1 ;  /* 0x0000000000017941 */ /* 0x000fea0003800000 */
.L_x_214:
        /* <DEDUP_REMOVED lines=9> */
.L_x_217:
[----:B------:R-:W-:Y:S05]  /*6980*/  BSYNC B1 ;  /* 0x0000000000017941 */ /* 0x000fea0003800000 */
.L_x_216:
        /* <DEDUP_REMOVED lines=9> */
.L_x_219:
[----:B------:R-:W-:Y:S05]  /*6a20*/  BSYNC B1 ;  /* 0x0000000000017941 */ /* 0x000fea0003800000 */
.L_x_218:
        /* <DEDUP_REMOVED lines=9> */
.L_x_221:
[----:B------:R-:W-:Y:S05]  /*6ac0*/  BSYNC B1 ;  /* 0x0000000000017941 */ /* 0x000fea0003800000 */
.L_x_220:
        /* <DEDUP_REMOVED lines=9> */
.L_x_223:
[----:B------:R-:W-:Y:S05]  /*6b60*/  BSYNC B1 ;  /* 0x0000000000017941 */ /* 0x000fea0003800000 */
.L_x_222:
        /* <DEDUP_REMOVED lines=9> */
.L_x_225:
[----:B------:R-:W-:Y:S05]  /*6c00*/  BSYNC B1 ;  /* 0x0000000000017941 */ /* 0x000fea0003800000 */
.L_x_224:
        /* <DEDUP_REMOVED lines=9> */
.L_x_227:
[----:B------:R-:W-:Y:S05]  /*6ca0*/  BSYNC B1 ;  /* 0x0000000000017941 */ /* 0x000fea0003800000 */
.L_x_226:
        /* <DEDUP_REMOVED lines=9> */
.L_x_229:
[----:B------:R-:W-:Y:S05]  /*6d40*/  BSYNC B1 ;  /* 0x0000000000017941 */ /* 0x000fea0003800000 */
.L_x_228:
        /* <DEDUP_REMOVED lines=9> */
.L_x_231:
[----:B------:R-:W-:Y:S05]  /*6de0*/  BSYNC B1 ;  /* 0x0000000000017941 */ /* 0x000fea0003800000 */
.L_x_230:
        /* <DEDUP_REMOVED lines=9> */
.L_x_233:
[----:B------:R-:W-:Y:S05]  /*6e80*/  BSYNC B1 ;  /* 0x0000000000017941 */ /* 0x000fea0003800000 */
.L_x_232:
        /* <DEDUP_REMOVED lines=9> */
.L_x_235:
[----:B------:R-:W-:Y:S05]  /*6f20*/  BSYNC B1 ;  /* 0x0000000000017941 */ /* 0x000fea0003800000 */
.L_x_234:
        /* <DEDUP_REMOVED lines=9> */
.L_x_237:
[----:B------:R-:W-:Y:S05]  /*6fc0*/  BSYNC B1 ;  /* 0x0000000000017941 */ /* 0x000fea0003800000 */
.L_x_236:
        /* <DEDUP_REMOVED lines=9> */
.L_x_239:
[----:B------:R-:W-:Y:S05]  /*7060*/  BSYNC B1 ;  /* 0x0000000000017941 */ /* 0x000fea0003800000 */
.L_x_238:
        /* <DEDUP_REMOVED lines=9> */
.L_x_241:
[----:B------:R-:W-:Y:S05]  /*7100*/  BSYNC B1 ;  /* 0x0000000000017941 */ /* 0x000fea0003800000 */
.L_x_240:
        /* <DEDUP_REMOVED lines=9> */
.L_x_243:
[----:B------:R-:W-:Y:S05]  /*71a0*/  BSYNC B1 ;  /* 0x0000000000017941 */ /* 0x000fea0003800000 */
.L_x_242:
        /* <DEDUP_REMOVED lines=9> */
.L_x_245:
[----:B------:R-:W-:Y:S05]  /*7240*/  BSYNC B1 ;  /* 0x0000000000017941 */ /* 0x000fea0003800000 */
.L_x_244:
        /* <DEDUP_REMOVED lines=9> */
.L_x_247:
[----:B------:R-:W-:Y:S05]  /*72e0*/  BSYNC B1 ;  /* 0x0000000000017941 */ /* 0x000fea0003800000 */
.L_x_246:
        /* <DEDUP_REMOVED lines=9> */
.L_x_249:
[----:B------:R-:W-:Y:S05]  /*7380*/  BSYNC B1 ;  /* 0x0000000000017941 */ /* 0x000fea0003800000 */
.L_x_248:
        /* <DEDUP_REMOVED lines=9> */
.L_x_251:
[----:B------:R-:W-:Y:S05]  /*7420*/  BSYNC B1 ;  /* 0x0000000000017941 */ /* 0x000fea0003800000 */
.L_x_250:
        /* <DEDUP_REMOVED lines=9> */
.L_x_253:
[----:B------:R-:W-:Y:S05]  /*74c0*/  BSYNC B1 ;  /* 0x0000000000017941 */ /* 0x000fea0003800000 */
.L_x_252:
        /* <DEDUP_REMOVED lines=9> */
.L_x_255:
[----:B------:R-:W-:Y:S05]  /*7560*/  BSYNC B1 ;  /* 0x0000000000017941 */ /* 0x000fea0003800000 */
.L_x_254:
        /* <DEDUP_REMOVED lines=9> */
.L_x_257:
[----:B------:R-:W-:Y:S05]  /*7600*/  BSYNC B1 ;  /* 0x0000000000017941 */ /* 0x000fea0003800000 */
.L_x_256:
        /* <DEDUP_REMOVED lines=9> */
.L_x_259:
[----:B------:R-:W-:Y:S05]  /*76a0*/  BSYNC B1 ;  /* 0x0000000000017941 */ /* 0x000fea0003800000 */
.L_x_258:
        /* <DEDUP_REMOVED lines=9> */
.L_x_261:
[----:B------:R-:W-:Y:S05]  /*7740*/  BSYNC B1 ;  /* 0x0000000000017941 */ /* 0x000fea0003800000 */
.L_x_260:
        /* <DEDUP_REMOVED lines=9> */
.L_x_263:
[----:B------:R-:W-:Y:S05]  /*77e0*/  BSYNC B1 ;  /* 0x0000000000017941 */ /* 0x000fea0003800000 */
.L_x_262:
        /* <DEDUP_REMOVED lines=9> */
.L_x_265:
[----:B------:R-:W-:Y:S05]  /*7880*/  BSYNC B1 ;  /* 0x0000000000017941 */ /* 0x000fea0003800000 */
.L_x_264:
        /* <DEDUP_REMOVED lines=9> */
.L_x_267:
[----:B------:R-:W-:Y:S05]  /*7920*/  BSYNC B1 ;  /* 0x0000000000017941 */ /* 0x000fea0003800000 */
.L_x_266:
        /* <DEDUP_REMOVED lines=9> */
.L_x_269:
[----:B------:R-:W-:Y:S05]  /*79c0*/  BSYNC B1 ;  /* 0x0000000000017941 */ /* 0x000fea0003800000 */
.L_x_268:
        /* <DEDUP_REMOVED lines=9> */
.L_x_271:
[----:B------:R-:W-:Y:S05]  /*7a60*/  BSYNC B1 ;  /* 0x0000000000017941 */ /* 0x000fea0003800000 */
.L_x_270:
        /* <DEDUP_REMOVED lines=9> */
.L_x_273:
[----:B------:R-:W-:Y:S05]  /*7b00*/  BSYNC B1 ;  /* 0x0000000000017941 */ /* 0x000fea0003800000 */
.L_x_272:
        /* <DEDUP_REMOVED lines=9> */
.L_x_275:
[----:B------:R-:W-:Y:S05]  /*7ba0*/  BSYNC B1 ;  /* 0x0000000000017941 */ /* 0x000fea0003800000 */
.L_x_274:
[----:B012--5:R-:W-:Y:S01]  /*7bb0*/  IMAD.U32 R4, R172, 0x10000, RZ ;  /* 0x00010000ac047824 */ /* 0x027fe200078e00ff */
        /* <DEDUP_REMOVED lines=8> */
.L_x_277:
[----:B------:R-:W-:Y:S05]  /*7c40*/  BSYNC B1 ;  /* 0x0000000000017941 */ /* 0x000fea0003800000 */
.L_x_276:
[----:B0----5:R-:W-:Y:S01]  /*7c50*/  IMAD.U32 R4, R172, 0x10000, RZ ;  /* 0x00010000ac047824 */ /* 0x021fe200078e00ff */
[----:B------:R-:W-:Y:S01]  /*7c60*/  @P2 MOV R5, R9 ;  /* 0x0000000900052202 */ /* 0x000fe20000000f00 */
[----:B------:R-:W-:Y:S01]  /*7c70*/  BSSY B1, `(.L_x_278) ;  /* 0x0000009000017945 */ /* 0x000fe20003800000 */
[----:B------:R-:W-:Y:S01]  /*7c80*/  ISETP.GT.AND P1, PT, R0, 0x79, P1 ;  /* 0x000000790000780c */ /* 0x000fe20000f24270 */
[----:B------:R-:W-:Y:S01]  /*7c90*/  FMUL R3, R4, R155 ;  /* 0x0000009b04037220 */ /* 0x000fe20000400000 */
[----:B------:R-:W-:-:S03]  /*7ca0*/  @P2 IMAD.MOV.U32 R4, RZ, RZ, R8 ;  /* 0x000000ffff042224 */ /* 0x000fc600078e0008 */
[----:B------:R-:W-:-:S05]  /*7cb0*/  FFMA R3, R86, R154, R3 ;  /* 0x0000009a56037223 */ /* 0x000fca0000000003 */
[----:B------:R-:W-:-:S05]  /*7cc0*/  F2FP.BF16.F32.PACK_AB R3, RZ, R3 ;  /* 0x00000003ff03723e */ /* 0x000fca00000010ff */
[----:B------:R0:W-:Y:S01]  /*7cd0*/  @P2 STG.E.U16 desc[UR36][R4.64+0xf0], R3 ;  /* 0x0000f00304002986 */ /* 0x0001e2000c101524 */
[----:B------:R-:W-:Y:S05]  /*7ce0*/  @!P1 BRA `(.L_x_279) ;  /* 0x0000000000049947 */ /* 0x000fea0003800000 */
[----:B------:R2:W5:Y:S02]  /*7cf0*/  LDG.E.LTC128B.U16 R172, desc[UR36][R10.64+0xf2] ;  /* 0x0000f2240aac7981 */ /* 0x000564000c1e1520 */
.L_x_279:
[----:B------:R-:W-:Y:S05]  /*7d00*/  BSYNC B1 ;  /* 0x0000000000017941 */ /* 0x000fea0003800000 */
.L_x_278:
[----:B------:R-:W-:Y:S05]  /*7d10*/  @!P1 BRA `(.L_x_280) ;  /* 0x00000024004c9947 */ /* 0x000fea0003800000 */
[----:B-----5:R-:W-:-:S04]  /*7d20*/  IMAD.U32 R172, R172, 0x10000, RZ ;  /* 0x00010000acac7824 */ /* 0x020fc800078e00ff */
[----:B------:R-:W-:-:S04]  /*7d30*/  FMUL R172, R172, R155 ;  /* 0x0000009bacac7220 */ /* 0x000fc80000400000 */
[----:B------:R-:W-:-:S05]  /*7d40*/  FFMA R172, R87, R154, R172 ;  /* 0x0000009a57ac7223 */ /* 0x000fca00000000ac */
[----:B------:R-:W-:-:S05]  /*7d50*/  F2FP.BF16.F32.PACK_AB R172, RZ, R172 ;  /* 0x000000acffac723e */ /* 0x000fca00000010ff */
[----:B------:R0:W-:Y:S01]  /*7d60*/  STG.E.U16 desc[UR36][R8.64+0xf2], R172 ;  /* 0x0000f2ac08007986 */ /* 0x0001e2000c101524 */
[----:B------:R-:W-:Y:S05]  /*7d70*/  BRA `(.L_x_280) ;  /* 0x0000002400347947 */ /* 0x000fea0003800000 */
.L_x_29:
[----:B------:R-:W-:Y:S01]  /*7d80*/  ULDC.64 UR4, c[0x0][0x5c0] ;  /* 0x0001700000047ab9 */ /* 0x000fe20000000a00 */
[-C--:B------:R-:W-:Y:S01]  /*7d90*/  FMUL R88, R88, R154.reuse ;  /* 0x0000009a58587220 */ /* 0x080fe20000400000 */
[----:B------:R-:W-:Y:S01]  /*7da0*/  LEA R8, P0, R166, UR4, 0x1 ;  /* 0x00000004a6087c11 */ /* 0x000fe2000f8008ff */
[----:B------:R-:W-:Y:S01]  /*7db0*/  IMAD.SHL.U32 R7, R4, 0x10, RZ ;  /* 0x0000001004077824 */ /* 0x000fe200078e00ff */
[----:B------:R-:W-:Y:S01]  /*7dc0*/  ISETP.GT.AND P2, PT, R0, 0x1, P3 ;  /* 0x000000010000780c */ /* 0x000fe20001f44270 */
[-C--:B------:R-:W-:Y:S01]  /*7dd0*/  FMUL R89, R89, R154.reuse ;  /* 0x0000009a59597220 */ /* 0x080fe20000400000 */
[----:B------:R-:W-:Y:S01]  /*7de0*/  LEA.HI.X R9, R166, UR5, R169, 0x1, P0 ;  /* 0x00000005a6097c11 */ /* 0x000fe200080f0ca9 */
[-C--:B------:R-:W-:Y:S01]  /*7df0*/  FMUL R90, R90, R154.reuse ;  /* 0x0000009a5a5a7220 */ /* 0x080fe20000400000 */
[----:B------:R-:W-:Y:S01]  /*7e00*/  ISETP.GT.AND P0, PT, R3, 0x8, PT ;  /* 0x000000080300780c */ /* 0x000fe20003f04270 */
[----:B------:R-:W-:Y:S01]  /*7e10*/  FMUL R91, R91, R154 ;  /* 0x0000009a5b5b7220 */ /* 0x000fe20000400000 */
[----:B------:R-:W-:Y:S01]  /*7e20*/  F2FP.BF16.F32.PACK_AB R88, RZ, R88 ;  /* 0x00000058ff58723e */ /* 0x000fe200000010ff */
[-C--:B------:R-:W-:Y:S01]  /*7e30*/  FMUL R92, R92, R154.reuse ;  /* 0x0000009a5c5c7220 */ /* 0x080fe20000400000 */
[----:B------:R-:W-:Y:S01]  /*7e40*/  ISETP.GT.AND P4, PT, R0, RZ, P0 ;  /* 0x000000ff0000720c */ /* 0x000fe20000784270 */
[----:B------:R-:W-:Y:S01]  /*7e50*/  FMUL R93, R93, R154 ;  /* 0x0000009a5d5d7220 */ /* 0x000fe20000400000 */
[----:B------:R-:W-:Y:S01]  /*7e60*/  SHF.L.U64.HI R6, R4, 0x4, R5 ;  /* 0x0000000404067819 */ /* 0x000fe20000010205 */
[----:B------:R-:W-:Y:S01]  /*7e70*/  @P1 STG.E.U16 desc[UR36][R8.64], R88 ;  /* 0x0000005808001986 */ /* 0x000fe2000c101524 */
[----:B------:R-:W-:Y:S01]  /*7e80*/  IADD3 R10, P5, R7, R8, RZ ;  /* 0x00000008070a7210 */ /* 0x000fe20007fbe0ff */
[-C--:B------:R-:W-:Y:S01]  /*7e90*/  FMUL R94, R94, R154.reuse ;  /* 0x0000009a5e5e7220 */ /* 0x080fe20000400000 */
[----:B------:R-:W-:Y:S01]  /*7ea0*/  ISETP.GT.AND P1, PT, R0, 0x1, P0 ;  /* 0x000000010000780c */ /* 0x000fe20000724270 */
[----:B------:R-:W-:Y:S01]  /*7eb0*/  FMUL R95, R95, R154 ;  /* 0x0000009a5f5f7220 */ /* 0x000fe20000400000 */
[----:B------:R-:W-:Y:S01]  /*7ec0*/  F2FP.BF16.F32.PACK_AB R89, RZ, R89 ;  /* 0x00000059ff59723e */ /* 0x000fe200000010ff */
[----:B------:R-:W-:Y:S01]  /*7ed0*/  IMAD.X R11, R6, 0x1, R9, P5 ;  /* 0x00000001060b7824 */ /* 0x000fe200028e0609 */
[----:B------:R-:W-:Y:S01]  /*7ee0*/  F2FP.BF16.F32.PACK_AB R90, RZ, R90 ;  /* 0x0000005aff5a723e */ /* 0x000fe200000010ff */
[-C--:B------:R-:W-:Y:S01]  /*7ef0*/  FMUL R96, R96, R154.reuse ;  /* 0x0000009a60607220 */ /* 0x080fe20000400000 */
[----:B------:R-:W-:Y:S01]  /*7f00*/  F2FP.BF16.F32.PACK_AB R91, RZ, R91 ;  /* 0x0000005bff5b723e */ /* 0x000fe200000010ff */
[----:B------:R-:W-:Y:S01]  /*7f10*/  @P2 STG.E.U16 desc[UR36][R8.64+0x2], R89 ;  /* 0x0000025908002986 */ /* 0x000fe2000c101524 */
[C---:B------:R-:W-:Y:S01]  /*7f20*/  ISETP.GT.AND P5, PT, R0.reuse, 0x9, P3 ;  /* 0x000000090000780c */ /* 0x040fe20001fa4270 */
[-C--:B------:R-:W-:Y:S01]  /*7f30*/  FMUL R97, R97, R154.reuse ;  /* 0x0000009a61617220 */ /* 0x080fe20000400000 */
[C---:B------:R-:W-:Y:S01]  /*7f40*/  ISETP.GT.AND P2, PT, R0.reuse, 0x8, P0 ;  /* 0x000000080000780c */ /* 0x040fe20000744270 */
[----:B------:R-:W-:Y:S01]  /*7f50*/  @P4 STG.E.U16 desc[UR36][R10.64], R90 ;  /* 0x0000005a0a004986 */ /* 0x000fe2000c101524 */
[----:B------:R-:W-:Y:S01]  /*7f60*/  ISETP.GT.AND P4, PT, R0, 0x8, P3 ;  /* 0x000000080000780c */ /* 0x000fe20001f84270 */
[----:B------:R-:W-:Y:S01]  /*7f70*/  FMUL R98, R98, R154 ;  /* 0x0000009a62627220 */ /* 0x000fe20000400000 */
[----:B------:R-:W-:Y:S01]  /*7f80*/  F2FP.BF16.F32.PACK_AB R92, RZ, R92 ;  /* 0x0000005cff5c723e */ /* 0x000fe200000010ff */
[----:B------:R-:W-:Y:S01]  /*7f90*/  @P1 STG.E.U16 desc[UR36][R10.64+0x2], R91 ;  /* 0x0000025b0a001986 */ /* 0x000fe2000c101524 */
[----:B------:R-:W-:Y:S01]  /*7fa0*/  ISETP.GT.AND P1, PT, R0, 0x9, P0 ;  /* 0x000000090000780c */ /* 0x000fe20000724270 */
[-C--:B------:R-:W-:Y:S01]  /*7fb0*/  FMUL R99, R99, R154.reuse ;  /* 0x0000009a63637220 */ /* 0x080fe20000400000 */
[----:B------:R-:W-:Y:S01]  /*7fc0*/  F2FP.BF16.F32.PACK_AB R93, RZ, R93 ;  /* 0x0000005dff5d723e */ /* 0x000fe200000010ff */
[----:B------:R-:W-:Y:S01]  /*7fd0*/  FMUL R100, R100, R154 ;  /* 0x0000009a64647220 */ /* 0x000fe20000400000 */
[----:B------:R-:W-:Y:S01]  /*7fe0*/  F2FP.BF16.F32.PACK_AB R94, RZ, R94 ;  /* 0x0000005eff5e723e */ /* 0x000fe200000010ff */
[-C--:B------:R-:W-:Y:S01]  /*7ff0*/  FMUL R101, R101, R154.reuse ;  /* 0x0000009a65657220 */ /* 0x080fe20000400000 */
[----:B------:R-:W-:Y:S01]  /*8000*/  F2FP.BF16.F32.PACK_AB R95, RZ, R95 ;  /* 0x0000005fff5f723e */ /* 0x000fe200000010ff */
[----:B------:R-:W-:Y:S01]  /*8010*/  FMUL R102, R102, R154 ;  /* 0x0000009a66667220 */ /* 0x000fe20000400000 */
[----:B------:R-:W-:Y:S01]  /*8020*/  F2FP.BF16.F32.PACK_AB R96, RZ, R96 ;  /* 0x00000060ff60723e */ /* 0x000fe200000010ff */
[----:B------:R-:W-:Y:S01]  /*8030*/  @P4 STG.E.U16 desc[UR36][R8.64+0x10], R92 ;  /* 0x0000105c08004986 */ /* 0x000fe2000c101524 */
[C---:B------:R-:W-:Y:S01]  /*8040*/  ISETP.GT.AND P4, PT, R0.reuse, 0x10, P3 ;  /* 0x000000100000780c */ /* 0x040fe20001f84270 */
[-C--:B------:R-:W-:Y:S01]  /*8050*/  FMUL R103, R103, R154.reuse ;  /* 0x0000009a67677220 */ /* 0x080fe20000400000 */
[----:B------:R-:W-:Y:S01]  /*8060*/  F2FP.BF16.F32.PACK_AB R97, RZ, R97 ;  /* 0x00000061ff61723e */ /* 0x000fe200000010ff */
[----:B------:R-:W-:Y:S01]  /*8070*/  @P5 STG.E.U16 desc[UR36][R8.64+0x12], R93 ;  /* 0x0000125d08005986 */ /* 0x000fe2000c101524 */
[----:B------:R-:W-:Y:S01]  /*8080*/  ISETP.GT.AND P5, PT, R0, 0x11, P0 ;  /* 0x000000110000780c */ /* 0x000fe200007a4270 */
        /* <DEDUP_REMOVED lines=74> */
[-C--:B------:R-:W-:Y:S01]  /*8530*/  FMUL R125, R125, R154.reuse ;  /* 0x0000009a7d7d7220 */ /* 0x080fe20000400000 */
[----:B------:R-:W-:Y:S01]  /*8540*/  F2FP.BF16.F32.PACK_AB R119, RZ, R119 ;  /* 0x00000077ff77723e */ /* 0x000fe200000010ff */
[----:B------:R-:W-:Y:S01]  /*8550*/  FMUL R126, R126, R154 ;  /* 0x0000009a7e7e7220 */ /* 0x000fe20000400000 */
[----:B------:R-:W-:Y:S01]  /*8560*/  F2FP.BF16.F32.PACK_AB R120, RZ, R120 ;  /* 0x00000078ff78723e */ /* 0x000fe200000010ff */
        /* <DEDUP_REMOVED lines=64> */
[----:B------:R-:W-:Y:S01]  /*8970*/  FMUL R145, R145, R154 ;  /* 0x0000009a91917220 */ /* 0x000fe20000400000 */
[----:B------:R-:W-:Y:S01]  /*8980*/  F2FP.BF16.F32.PACK_AB R139, RZ, R139 ;  /* 0x0000008bff8b723e */ /* 0x000fe200000010ff */
[----:B------:R-:W-:Y:S01]  /*8990*/  IMAD.SHL.U32 R21, R4, 0x100, RZ ;  /* 0x0000010004157824 */ /* 0x000fe200078e00ff */
[----:B------:R-:W-:Y:S01]  /*89a0*/  F2FP.BF16.F32.PACK_AB R140, RZ, R140 ;  /* 0x0000008cff8c723e */ /* 0x000fe200000010ff */
[----:B------:R-:W-:Y:S01]  /*89b0*/  @P1 STG.E.U16 desc[UR36][R8.64+0x90], R124 ;  /* 0x0000907c08001986 */ /* 0x000fe2000c101524 */
[----:B------:R-:W-:Y:S01]  /*89c0*/  ISETP.GT.AND P1, PT, R0, 0x50, P3 ;  /* 0x000000500000780c */ /* 0x000fe20001f24270 */
[-C--:B------:R-:W-:Y:S01]  /*89d0*/  FMUL R146, R146, R154.reuse ;  /* 0x0000009a92927220 */ /* 0x080fe20000400000 */
[----:B------:R-:W-:Y:S01]  /*89e0*/  F2FP.BF16.F32.PACK_AB R141, RZ, R141 ;  /* 0x0000008dff8d723e */ /* 0x000fe200000010ff */
[----:B------:R-:W-:Y:S01]  /*89f0*/  @P2 STG.E.U16 desc[UR36][R8.64+0x92], R125 ;  /* 0x0000927d08002986 */ /* 0x000fe2000c101524 */
[C---:B------:R-:W-:Y:S01]  /*8a00*/  ISETP.GT.AND P2, PT, R0.reuse, 0x51, P3 ;  /* 0x000000510000780c */ /* 0x040fe20001f44270 */
[----:B------:R-:W-:Y:S01]  /*8a10*/  FMUL R147, R147, R154 ;  /* 0x0000009a93937220 */ /* 0x000fe20000400000 */
        /* <DEDUP_REMOVED lines=12> */
[----:B------:R-:W-:Y:S01]  /*8ae0*/  SHF.L.U64.HI R15, R4, 0x8, R5 ;  /* 0x00000008040f7819 */ /* 0x000fe20000010205 */
[----:B------:R-:W-:Y:S01]  /*8af0*/  @P2 STG.E.U16 desc[UR36][R8.64+0xa2], R129 ;  /* 0x0000a28108002986 */ /* 0x000fe2000c101524 */
[C---:B------:R-:W-:Y:S01]  /*8b00*/  ISETP.GT.AND P2, PT, R0.reuse, 0x59, P3 ;  /* 0x000000590000780c */ /* 0x040fe20001f44270 */
        /* <DEDUP_REMOVED lines=56> */
[----:B------:R-:W-:Y:S01]  /*8e90*/  FMUL R39, R39, R154 ;  /* 0x0000009a27277220 */ /* 0x000fe20000400000 */
[----:B------:R-:W-:Y:S01]  /*8ea0*/  F2FP.BF16.F32.PACK_AB R33, RZ, R33 ;  /* 0x00000021ff21723e */ /* 0x000fe200000010ff */
[----:B------:R-:W-:Y:S01]  /*8eb0*/  @P2 STG.E.U16 desc[UR36][R10.64+0xd0], R142 ;  /* 0x0000d08e0a002986 */ /* 0x000fe2000c101524 */
[----:B------:R-:W-:Y:S01]  /*8ec0*/  F2FP.BF16.F32.PACK_AB R34, RZ, R34 ;  /* 0x00000022ff22723e */ /* 0x000fe200000010ff */
[-C--:B------:R-:W-:Y:S01]  /*8ed0*/  FMUL R40, R40, R154.reuse ;  /* 0x0000009a28287220 */ /* 0x080fe20000400000 */
[----:B------:R-:W-:Y:S01]  /*8ee0*/  F2FP.BF16.F32.PACK_AB R35, RZ, R35 ;  /* 0x00000023ff23723e */ /* 0x000fe200000010ff */
[----:B------:R-:W-:Y:S01]  /*8ef0*/  FMUL R41, R41, R154 ;  /* 0x0000009a29297220 */ /* 0x000fe20000400000 */
[----:B------:R-:W-:Y:S01]  /*8f00*/  F2FP.BF16.F32.PACK_AB R36, RZ, R36 ;  /* 0x00000024ff24723e */ /* 0x000fe200000010ff */
[----:B------:R-:W-:Y:S01]  /*8f10*/  @P4 STG.E.U16 desc[UR36][R10.64+0xd2], R143 ;  /* 0x0000d28f0a004986 */ /* 0x000fe2000c101524 */
[----:B------:R-:W-:Y:S01]  /*8f20*/  ISETP.GT.AND P4, PT, R0, 0x71, P0 ;  /* 0x000000710000780c */ /* 0x000fe20000784270 */
[----:B------:R-:W-:Y:S01]  /*8f30*/  FMUL R42, R42, R154 ;  /* 0x0000009a2a2a7220 */ /* 0x000fe20000400000 */
[----:B------:R-:W-:Y:S01]  /*8f40*/  F2FP.BF16.F32.PACK_AB R37, RZ, R37 ;  /* 0x00000025ff25723e */ /* 0x000fe200000010ff */
[----:B------:R-:W-:Y:S01]  /*8f50*/  @P5 STG.E.U16 desc[UR36][R8.64+0xe0], R144 ;  /* 0x0000e09008005986 */ /* 0x000fe2000c101524 */
[----:B------:R-:W-:Y:S01]  /*8f60*/  ISETP.GT.AND P5, PT, R0, 0x70, P0 ;  /* 0x000000700000780c */ /* 0x000fe200007a4270 */
[----:B------:R-:W-:Y:S01]  /*8f70*/  @P1 IMAD.MOV.U32 R4, RZ, RZ, R8 ;  /* 0x000000ffff041224 */ /* 0x000fe200078e0008 */
[----:B------:R-:W-:Y:S01]  /*8f80*/  F2FP.BF16.F32.PACK_AB R38, RZ, R38 ;  /* 0x00000026ff26723e */ /* 0x000fe200000010ff */
[----:B------:R-:W-:Y:S01]  /*8f90*/  @P1 IMAD.MOV.U32 R5, RZ, RZ, R9 ;  /* 0x000000ffff051224 */ /* 0x000fe200078e0009 */
[----:B------:R-:W-:Y:S01]  /*8fa0*/  F2FP.BF16.F32.PACK_AB R39, RZ, R39 ;  /* 0x00000027ff27723e */ /* 0x000fe200000010ff */
[----:B------:R-:W-:Y:S01]  /*8fb0*/  FMUL R43, R43, R154 ;  /* 0x0000009a2b2b7220 */ /* 0x000fe20000400000 */
[----:B------:R-:W-:Y:S01]  /*8fc0*/  F2FP.BF16.F32.PACK_AB R40, RZ, R40 ;  /* 0x00000028ff28723e */ /* 0x000fe200000010ff */
[----:B------:R-:W-:Y:S01]  /*8fd0*/  FMUL R44, R44, R154 ;  /* 0x0000009a2c2c7220 */ /* 0x000fe20000400000 */
[----:B------:R0:W-:Y:S01]  /*8fe0*/  @P1 STG.E.U16 desc[UR36][R4.64+0xe2], R145 ;  /* 0x0000e29104001986 */ /* 0x0001e2000c101524 */
[----:B------:R-:W-:Y:S01]  /*8ff0*/  IADD3 R12, P1, P2, R7, R8, R21 ;  /* 0x00000008070c7210 */ /* 0x000fe20007a3e015 */
[-C--:B------:R-:W-:Y:S01]  /*9000*/  FMUL R45, R45, R154.reuse ;  /* 0x0000009a2d2d7220 */ /* 0x080fe20000400000 */
[----:B------:R-:W-:Y:S01]  /*9010*/  F2FP.BF16.F32.PACK_AB R41, RZ, R41 ;  /* 0x00000029ff29723e */ /* 0x000fe200000010ff */
[-C--:B------:R-:W-:Y:S01]  /*9020*/  FMUL R46, R46, R154.reuse ;  /* 0x0000009a2e2e7220 */ /* 0x080fe20000400000 */
[----:B------:R-:W-:Y:S01]  /*9030*/  IADD3.X R13, R6, R9, R15, P1, P2 ;  /* 0x00000009060d7210 */ /* 0x000fe20000fe440f */
[-C--:B------:R-:W-:Y:S01]  /*9040*/  FMUL R47, R47, R154.reuse ;  /* 0x0000009a2f2f7220 */ /* 0x080fe20000400000 */
[C---:B------:R-:W-:Y:S01]  /*9050*/  ISETP.GT.AND P1, PT, R3.reuse, 0x80, PT ;  /* 0x000000800300780c */ /* 0x040fe20003f24270 */
[-C--:B------:R-:W-:Y:S01]  /*9060*/  FMUL R48, R48, R154.reuse ;  /* 0x0000009a30307220 */ /* 0x080fe20000400000 */
[----:B------:R-:W-:Y:S01]  /*9070*/  ISETP.GT.AND P2, PT, R3, 0x88, PT ;  /* 0x000000880300780c */ /* 0x000fe20003f44270 */
[----:B------:R-:W-:Y:S01]  /*9080*/  FMUL R49, R49, R154 ;  /* 0x0000009a31317220 */ /* 0x000fe20000400000 */
[----:B------:R-:W-:Y:S01]  /*9090*/  F2FP.BF16.F32.PACK_AB R42, RZ, R42 ;  /* 0x0000002aff2a723e */ /* 0x000fe200000010ff */
[----:B0-----:R-:W-:Y:S01]  /*90a0*/  @P5 IMAD.MOV.U32 R4, RZ, RZ, R10 ;  /* 0x000000ffff045224 */ /* 0x001fe200078e000a */
[----:B------:R-:W-:Y:S01]  /*90b0*/  F2FP.BF16.F32.PACK_AB R43, RZ, R43 ;  /* 0x0000002bff2b723e */ /* 0x000fe200000010ff */
[----:B------:R-:W-:Y:S01]  /*90c0*/  @P5 IMAD.MOV.U32 R5, RZ, RZ, R11 ;  /* 0x000000ffff055224 */ /* 0x000fe200078e000b */
[----:B------:R-:W-:Y:S01]  /*90d0*/  F2FP.BF16.F32.PACK_AB R44, RZ, R44 ;  /* 0x0000002cff2c723e */ /* 0x000fe200000010ff */
[-C--:B------:R-:W-:Y:S01]  /*90e0*/  FMUL R50, R50, R154.reuse ;  /* 0x0000009a32327220 */ /* 0x080fe20000400000 */
[----:B------:R-:W-:Y:S01]  /*90f0*/  F2FP.BF16.F32.PACK_AB R45, RZ, R45 ;  /* 0x0000002dff2d723e */ /* 0x000fe200000010ff */
[-C--:B------:R-:W-:Y:S01]  /*9100*/  FMUL R51, R51, R154.reuse ;  /* 0x0000009a33337220 */ /* 0x080fe20000400000 */
[----:B------:R0:W-:Y:S01]  /*9110*/  @P5 STG.E.U16 desc[UR36][R4.64+0xe0], R146 ;  /* 0x0000e09204005986 */ /* 0x0001e2000c101524 */
[----:B------:R-:W-:Y:S01]  /*9120*/  ISETP.GT.AND P5, PT, R0, 0x78, P3 ;  /* 0x000000780000780c */ /* 0x000fe20001fa4270 */
[-C--:B------:R-:W-:Y:S01]  /*9130*/  FMUL R52, R52, R154.reuse ;  /* 0x0000009a34347220 */ /* 0x080fe20000400000 */
[C---:B------:R-:W-:Y:S01]  /*9140*/  ISETP.GT.AND P3, PT, R0.reuse, 0x79, P3 ;  /* 0x000000790000780c */ /* 0x040fe20001f64270 */
[----:B------:R-:W-:Y:S01]  /*9150*/  @P4 STG.E.U16 desc[UR36][R10.64+0xe2], R147 ;  /* 0x0000e2930a004986 */ /* 0x000fe2000c101524 */
[C---:B------:R-:W-:Y:S01]  /*9160*/  ISETP.GT.AND P4, PT, R0.reuse, 0x78, P0 ;  /* 0x000000780000780c */ /* 0x040fe20000784270 */
[-C--:B------:R-:W-:Y:S01]  /*9170*/  FMUL R53, R53, R154.reuse ;  /* 0x0000009a35357220 */ /* 0x080fe20000400000 */
[----:B------:R-:W-:Y:S01]  /*9180*/  ISETP.GT.AND P0, PT, R0, 0x79, P0 ;  /* 0x000000790000780c */ /* 0x000fe20000704270 */
[----:B------:R-:W-:Y:S01]  /*9190*/  FMUL R54, R54, R154 ;  /* 0x0000009a36367220 */ /* 0x000fe20000400000 */
[----:B------:R-:W-:Y:S01]  /*91a0*/  F2FP.BF16.F32.PACK_AB R46, RZ, R46 ;  /* 0x0000002eff2e723e */ /* 0x000fe200000010ff */
[-C--:B------:R-:W-:Y:S01]  /*91b0*/  FMUL R55, R55, R154.reuse ;  /* 0x0000009a37377220 */ /* 0x080fe20000400000 */
[----:B------:R-:W-:Y:S01]  /*91c0*/  F2FP.BF16.F32.PACK_AB R47, RZ, R47 ;  /* 0x0000002fff2f723e */ /* 0x000fe200000010ff */
[----:B------:R-:W-:Y:S01]  /*91d0*/  FMUL R56, R56, R154 ;  /* 0x0000009a38387220 */ /* 0x000fe20000400000 */
[----:B------:R-:W-:Y:S01]  /*91e0*/  F2FP.BF16.F32.PACK_AB R48, RZ, R48 ;  /* 0x00000030ff30723e */ /* 0x000fe200000010ff */
[----:B------:R-:W-:Y:S01]  /*91f0*/  @P5 STG.E.U16 desc[UR36][R8.64+0xf0], R148 ;  /* 0x0000f09408005986 */ /* 0x000fe2000c101524 */
[----:B0-----:R-:W-:Y:S01]  /*9200*/  IADD3 R4, P5, R21, R8, RZ ;  /* 0x0000000815047210 */ /* 0x001fe20007fbe0ff */
[-C--:B------:R-:W-:Y:S01]  /*9210*/  FMUL R57, R57, R154.reuse ;  /* 0x0000009a39397220 */ /* 0x080fe20000400000 */
[----:B------:R-:W-:Y:S01]  /*9220*/  F2FP.BF16.F32.PACK_AB R49, RZ, R49 ;  /* 0x00000031ff31723e */ /* 0x000fe200000010ff */
[----:B------:R0:W-:Y:S01]  /*9230*/  @P3 STG.E.U16 desc[UR36][R8.64+0xf2], R149 ;  /* 0x0000f29508003986 */ /* 0x0001e2000c101524 */
[----:B------:R-:W-:Y:S01]  /*9240*/  IADD3.X R5, R15, R9, RZ, P5, !PT ;  /* 0x000000090f057210 */ /* 0x000fe20002ffe4ff */
[-C--:B------:R-:W-:Y:S01]  /*9250*/  FMUL R58, R58, R154.reuse ;  /* 0x0000009a3a3a7220 */ /* 0x080fe20000400000 */
[C---:B------:R-:W-:Y:S01]  /*9260*/  ISETP.GT.AND P3, PT, R0.reuse, RZ, P1 ;  /* 0x000000ff0000720c */ /* 0x040fe20000f64270 */
[----:B------:R-:W-:Y:S01]  /*9270*/  @P4 STG.E.U16 desc[UR36][R10.64+0xf0], R150 ;  /* 0x0000f0960a004986 */ /* 0x000fe2000c101524 */
[C---:B------:R-:W-:Y:S01]  /*9280*/  ISETP.GT.AND P4, PT, R0.reuse, 0x1, P1 ;  /* 0x000000010000780c */ /* 0x040fe20000f84270 */
[-C--:B------:R-:W-:Y:S01]  /*9290*/  FMUL R59, R59, R154.reuse ;  /* 0x0000009a3b3b7220 */ /* 0x080fe20000400000 */
[C---:B------:R-:W-:Y:S01]  /*92a0*/  ISETP.GT.AND P5, PT, R0.reuse, RZ, P2 ;  /* 0x000000ff0000720c */ /* 0x040fe200017a4270 */
        /* <DEDUP_REMOVED lines=10> */
[----:B------:R-:W-:Y:S01]  /*9350*/  FMUL R63, R63, R154 ;  /* 0x0000009a3f3f7220 */ /* 0x000fe20000400000 */
[----:B------:R-:W-:Y:S01]  /*9360*/  F2FP.BF16.F32.PACK_AB R53, RZ, R53 ;  /* 0x00000035ff35723e */ /* 0x000fe200000010ff */
[----:B------:R-:W-:Y:S01]  /*9370*/  @P4 STG.E.U16 desc[UR36][R4.64+0x2], R25 ;  /* 0x0000021904004986 */ /* 0x000fe2000c101524 */
[----:B------:R-:W-:Y:S01]  /*9380*/  IADD3 R14, P4, R7, R4, RZ ;  /* 0x00000004070e7210 */ /* 0x000fe20007f9e0ff */
[--C-:B------:R-:W-:Y:S01]  /*9390*/  IMAD.X R9, R6, 0x1, R5.reuse, P3 ;  /* 0x0000000106097824 */ /* 0x100fe200018e0605 */
[----:B------:R-:W-:Y:S01]  /*93a0*/  ISETP.GT.AND P3, PT, R0, 0x9, P2 ;  /* 0x000000090000780c */ /* 0x000fe20001764270 */
[----:B------:R-:W-:Y:S01]  /*93b0*/  FMUL R64, R64, R154 ;  /* 0x0000009a40407220 */ /* 0x000fe20000400000 */
[----:B------:R-:W-:Y:S01]  /*93c0*/  F2FP.BF16.F32.PACK_AB R54, RZ, R54 ;  /* 0x00000036ff36723e */ /* 0x000fe200000010ff */
[----:B------:R-:W-:Y:S01]  /*93d0*/  IMAD.X R15, R6, 0x1, R5, P4 ;  /* 0x00000001060f7824 */ /* 0x000fe200020e0605 */
[----:B------:R-:W-:Y:S01]  /*93e0*/  ISETP.GT.AND P4, PT, R0, 0x8, P1 ;  /* 0x000000080000780c */ /* 0x000fe20000f84270 */
[-C--:B------:R-:W-:Y:S01]  /*93f0*/  FMUL R65, R65, R154.reuse ;  /* 0x0000009a41417220 */ /* 0x080fe20000400000 */
[----:B------:R-:W-:Y:S01]  /*9400*/  F2FP.BF16.F32.PACK_AB R55, RZ, R55 ;  /* 0x00000037ff37723e */ /* 0x000fe200000010ff */
[-C--:B------:R-:W-:Y:S01]  /*9410*/  FMUL R66, R66, R154.reuse ;  /* 0x0000009a42427220 */ /* 0x080fe20000400000 */
        /* <DEDUP_REMOVED lines=8> */
[-C--:B------:R-:W-:Y:S01]  /*94a0*/  FMUL R69, R69, R154.reuse ;  /* 0x0000009a45457220 */ /* 0x080fe20000400000 */
[----:B------:R-:W-:Y:S01]  /*94b0*/  @P4 STG.E.U16 desc[UR36][R4.64+0x10], R28 ;  /* 0x0000101c04004986 */ /* 0x000fe2000c101524 */
[----:B------:R-:W-:Y:S01]  /*94c0*/  ISETP.GT.AND P4, PT, R0, 0x10, P1 ;  /* 0x000000100000780c */ /* 0x000fe20000f84270 */
[----:B------:R-:W-:Y:S01]  /*94d0*/  FMUL R70, R70, R154 ;  /* 0x0000009a46467220 */ /* 0x000fe20000400000 */
[----:B------:R-:W-:Y:S01]  /*94e0*/  F2FP.BF16.F32.PACK_AB R58, RZ, R58 ;  /* 0x0000003aff3a723e */ /* 0x000fe200000010ff */
[-C--:B------:R-:W-:Y:S01]  /*94f0*/  FMUL R71, R71, R154.reuse ;  /* 0x0000009a47477220 */ /* 0x080fe20000400000 */
        /* <DEDUP_REMOVED lines=18> */
[--C-:B------:R-:W-:Y:S01]  /*9620*/  @P0 IMAD.MOV.U32 R6, RZ, RZ, R12.reuse ;  /* 0x000000ffff060224 */ /* 0x100fe200078e000c */
[----:B------:R-:W-:Y:S01]  /*9630*/  F2FP.BF16.F32.PACK_AB R63, RZ, R63 ;  /* 0x0000003fff3f723e */ /* 0x000fe200000010ff */
[--C-:B------:R-:W-:Y:S01]  /*9640*/  @P0 IMAD.MOV.U32 R7, RZ, RZ, R13.reuse ;  /* 0x000000ffff070224 */ /* 0x100fe200078e000d */
[----:B------:R-:W-:Y:S01]  /*9650*/  F2FP.BF16.F32.PACK_AB R64, RZ, R64 ;  /* 0x00000040ff40723e */ /* 0x000fe200000010ff */
[-C--:B------:R-:W-:Y:S01]  /*9660*/  FMUL R76, R76, R154.reuse ;  /* 0x0000009a4c4c7220 */ /* 0x080fe20000400000 */
[----:B------:R-:W-:Y:S01]  /*9670*/  F2FP.BF16.F32.PACK_AB R65, RZ, R65 ;  /* 0x00000041ff41723e */ /* 0x000fe200000010ff */
[-C--:B------:R-:W-:Y:S01]  /*9680*/  FMUL R77, R77, R154.reuse ;  /* 0x0000009a4d4d7220 */ /* 0x080fe20000400000 */
[----:B------:R0:W-:Y:S01]  /*9690*/  @P0 STG.E.U16 desc[UR36][R6.64+0x20], R34 ;  /* 0x0000202206000986 */ /* 0x0001e2000c101524 */
        /* <DEDUP_REMOVED lines=11> */
[--C-:B0-----:R-:W-:Y:S01]  /*9750*/  @P3 IMAD.MOV.U32 R6, RZ, RZ, R12.reuse ;  /* 0x000000ffff063224 */ /* 0x101fe200078e000c */
[----:B------:R-:W-:Y:S01]  /*9760*/  F2FP.BF16.F32.PACK_AB R71, RZ, R71 ;  /* 0x00000047ff47723e */ /* 0x000fe200000010ff */
[--C-:B------:R-:W-:Y:S01]  /*9770*/  @P3 IMAD.MOV.U32 R7, RZ, RZ, R13.reuse ;  /* 0x000000ffff073224 */ /* 0x100fe200078e000d */
[----:B------:R-:W-:Y:S01]  /*9780*/  F2FP.BF16.F32.PACK_AB R72, RZ, R72 ;  /* 0x00000048ff48723e */ /* 0x000fe200000010ff */
[-C--:B------:R-:W-:Y:S01]  /*9790*/  FMUL R83, R83, R154.reuse ;  /* 0x0000009a53537220 */ /* 0x080fe20000400000 */
[----:B------:R-:W-:Y:S01]  /*97a0*/  F2FP.BF16.F32.PACK_AB R73, RZ, R73 ;  /* 0x00000049ff49723e */ /* 0x000fe200000010ff */
[-C--:B------:R-:W-:Y:S01]  /*97b0*/  FMUL R84, R84, R154.reuse ;  /* 0x0000009a54547220 */ /* 0x080fe20000400000 */
[----:B------:R0:W-:Y:S01]  /*97c0*/  @P3 STG.E.U16 desc[UR36][R6.64+0x22], R35 ;  /* 0x0000222306003986 */ /* 0x0001e2000c101524 */
        /* <DEDUP_REMOVED lines=11> */
[----:B0-----:R-:W-:Y:S01]  /*9880*/  @P0 IMAD.MOV.U32 R6, RZ, RZ, R12 ;  /* 0x000000ffff060224 */ /* 0x001fe200078e000c */
[----:B------:R-:W-:Y:S01]  /*9890*/  F2FP.BF16.F32.PACK_AB R77, RZ, R77 ;  /* 0x0000004dff4d723e */ /* 0x000fe200000010ff */
[----:B------:R-:W-:Y:S01]  /*98a0*/  @P0 IMAD.MOV.U32 R7, RZ, RZ, R13 ;  /* 0x000000ffff070224 */ /* 0x000fe200078e000d */
[----:B------:R-:W-:-:S02]  /*98b0*/  F2FP.BF16.F32.PACK_AB R78, RZ, R78 ;  /* 0x0000004eff4e723e */ /* 0x000fc400000010ff */
[----:B------:R-:W-:Y:S02]  /*98c0*/  F2FP.BF16.F32.PACK_AB R79, RZ, R79 ;  /* 0x0000004fff4f723e */ /* 0x000fe400000010ff */
[----:B------:R0:W-:Y:S01]  /*98d0*/  @P0 STG.E.U16 desc[UR36][R6.64+0x30], R38 ;  /* 0x0000302606000986 */ /* 0x0001e2000c101524 */
[----:B------:R-:W-:Y:S02]  /*98e0*/  ISETP.GT.AND P0, PT, R0, 0x20, P2 ;  /* 0x000000200000780c */ /* 0x000fe40001704270 */
[----:B------:R-:W-:Y:S02]  /*98f0*/  F2FP.BF16.F32.PACK_AB R80, RZ, R80 ;  /* 0x00000050ff50723e */ /* 0x000fe400000010ff */
[----:B------:R-:W-:Y:S02]  /*9900*/  F2FP.BF16.F32.PACK_AB R81, RZ, R81 ;  /* 0x00000051ff51723e */ /* 0x000fe400000010ff */
[----:B------:R-:W-:Y:S02]  /*9910*/  F2FP.BF16.F32.PACK_AB R82, RZ, R82 ;  /* 0x00000052ff52723e */ /* 0x000fe400000010ff */
[----:B------:R-:W-:-:S02]  /*9920*/  F2FP.BF16.F32.PACK_AB R83, RZ, R83 ;  /* 0x00000053ff53723e */ /* 0x000fc400000010ff */
[----:B------:R-:W-:Y:S01]  /*9930*/  F2FP.BF16.F32.PACK_AB R84, RZ, R84 ;  /* 0x00000054ff54723e */ /* 0x000fe200000010ff */
[----:B0-----:R-:W-:Y:S01]  /*9940*/  @P3 IMAD.MOV.U32 R7, RZ, RZ, R13 ;  /* 0x000000ffff073224 */ /* 0x001fe200078e000d */
[----:B------:R-:W-:Y:S02]  /*9950*/  @P3 MOV R6, R12 ;  /* 0x0000000c00063202 */ /* 0x000fe40000000f00 */
[----:B------:R-:W-:Y:S02]  /*9960*/  F2FP.BF16.F32.PACK_AB R85, RZ, R85 ;  /* 0x00000055ff55723e */ /* 0x000fe400000010ff */
[----:B------:R-:W-:Y:S01]  /*9970*/  F2FP.BF16.F32.PACK_AB R86, RZ, R86 ;  /* 0x00000056ff56723e */ /* 0x000fe200000010ff */
[----:B------:R0:W-:Y:S01]  /*9980*/  @P3 STG.E.U16 desc[UR36][R6.64+0x32], R39 ;  /* 0x0000322706003986 */ /* 0x0001e2000c101524 */
[C---:B------:R-:W-:Y:S02]  /*9990*/  ISETP.GT.AND P3, PT, R0.reuse, 0x21, P2 ;  /* 0x000000210000780c */ /* 0x040fe40001764270 */
[----:B------:R-:W-:Y:S01]  /*99a0*/  F2FP.BF16.F32.PACK_AB R87, RZ, R87 ;  /* 0x00000057ff57723e */ /* 0x000fe200000010ff */
[----:B------:R-:W-:Y:S01]  /*99b0*/  @P4 STG.E.U16 desc[UR36][R4.64+0x40], R40 ;  /* 0x0000402804004986 */ /* 0x000fe2000c101524 */
[----:B------:R-:W-:-:S03]  /*99c0*/  ISETP.GT.AND P4, PT, R0, 0x28, P1 ;  /* 0x000000280000780c */ /* 0x000fc60000f84270 */
[----:B------:R-:W-:Y:S01]  /*99d0*/  @P5 STG.E.U16 desc[UR36][R4.64+0x42], R41 ;  /* 0x0000422904005986 */ /* 0x000fe2000c101524 */
[----:B------:R-:W-:Y:S01]  /*99e0*/  ISETP.GT.AND P5, PT, R0, 0x29, P1 ;  /* 0x000000290000780c */ /* 0x000fe20000fa4270 */
[----:B0-----:R-:W-:Y:S02]  /*99f0*/  @P0 IMAD.MOV.U32 R6, RZ, RZ, R12 ;  /* 0x000000ffff060224 */ /* 0x001fe400078e000c */
[----:B------:R-:W-:-:S05]  /*9a00*/  @P0 IMAD.MOV.U32 R7, RZ, RZ, R13 ;  /* 0x000000ffff070224 */ /* 0x000fca00078e000d */
[----:B------:R0:W-:Y:S01]  /*9a10*/  @P0 STG.E.U16 desc[UR36][R6.64+0x40], R42 ;  /* 0x0000402a06000986 */ /* 0x0001e2000c101524 */
[----:B------:R-:W-:Y:S01]  /*9a20*/  ISETP.GT.AND P0, PT, R0, 0x28, P2 ;  /* 0x000000280000780c */ /* 0x000fe20001704270 */
[----:B0-----:R-:W-:Y:S02]  /*9a30*/  @P3 IMAD.MOV.U32 R6, RZ, RZ, R12 ;  /* 0x000000ffff063224 */ /* 0x001fe400078e000c */
[----:B------:R-:W-:-:S05]  /*9a40*/  @P3 IMAD.MOV.U32 R7, RZ, RZ, R13 ;  /* 0x000000ffff073224 */ /* 0x000fca00078e000d */
[----:B------:R0:W-:Y:S01]  /*9a50*/  @P3 STG.E.U16 desc[UR36][R6.64+0x42], R43 ;  /* 0x0000422b06003986 */ /* 0x0001e2000c101524 */
[----:B------:R-:W-:-:S03]  /*9a60*/  ISETP.GT.AND P3, PT, R0, 0x29, P2 ;  /* 0x000000290000780c */ /* 0x000fc60001764270 */
        /* <DEDUP_REMOVED lines=8> */
[----:B0-----:R-:W-:Y:S01]  /*9af0*/  @P3 IMAD.MOV.U32 R6, RZ, RZ, R12 ;  /* 0x000000ffff063224 */ /* 0x001fe200078e000c */
[----:B------:R-:W-:-:S05]  /*9b00*/  @P3 MOV R7, R13 ;  /* 0x0000000d00073202 */ /* 0x000fca0000000f00 */
        /* <DEDUP_REMOVED lines=29> */
[----:B------:R-:W-:Y:S02]  /*9ce0*/  ISETP.GT.AND P5, PT, R0, 0x49, P1 ;  /* 0x000000490000780c */ /* 0x000fe40000fa4270 */
[----:B0-----:R-:W-:Y:S01]  /*9cf0*/  @P0 MOV R6, R12 ;  /* 0x0000000c00060202 */ /* 0x001fe20000000f00 */
        /* <DEDUP_REMOVED lines=23> */
[----:B0-----:R-:W-:Y:S01]  /*9e70*/  @P0 IMAD.MOV.U32 R6, RZ, RZ, R12 ;  /* 0x000000ffff060224 */ /* 0x001fe200078e000c */
[----:B------:R-:W-:-:S05]  /*9e80*/  @P0 MOV R7, R13 ;  /* 0x0000000d00070202 */ /* 0x000fca0000000f00 */
        /* <DEDUP_REMOVED lines=25> */
[----:B------:R-:W-:Y:S02]  /*a020*/  ISETP.GT.AND P0, PT, R0, 0x68, P2 ;  /* 0x000000680000780c */ /* 0x000fe40001704270 */
[----:B0-----:R-:W-:Y:S01]  /*a030*/  @P3 MOV R6, R12 ;  /* 0x0000000c00063202 */ /* 0x001fe20000000f00 */
        /* <DEDUP_REMOVED lines=14> */
[C---:B------:R-:W-:Y:S02]  /*a120*/  ISETP.GT.AND P3, PT, R0.reuse, 0x78, P1 ;  /* 0x000000780000780c */ /* 0x040fe40000f64270 */
[C---:B------:R-:W-:Y:S01]  /*a130*/  ISETP.GT.AND P1, PT, R0.reuse, 0x79, P1 ;  /* 0x000000790000780c */ /* 0x040fe20000f24270 */
[----:B------:R-:W-:Y:S01]  /*a140*/  @P4 STG.E.U16 desc[UR36][R4.64+0xe0], R80 ;  /* 0x0000e05004004986 */ /* 0x000fe2000c101524 */
[----:B------:R-:W-:-:S03]  /*a150*/  ISETP.GT.AND P4, PT, R0, 0x71, P2 ;  /* 0x000000710000780c */ /* 0x000fc60001784270 */
[----:B------:R-:W-:Y:S01]  /*a160*/  @P5 STG.E.U16 desc[UR36][R4.64+0xe2], R81 ;  /* 0x0000e25104005986 */ /* 0x000fe2000c101524 */
[C---:B------:R-:W-:Y:S02]  /*a170*/  ISETP.GT.AND P5, PT, R0.reuse, 0x78, P2 ;  /* 0x000000780000780c */ /* 0x040fe400017a4270 */
[----:B------:R-:W-:Y:S01]  /*a180*/  ISETP.GT.AND P2, PT, R0, 0x79, P2 ;  /* 0x000000790000780c */ /* 0x000fe20001744270 */
[----:B0-----:R-:W-:Y:S02]  /*a190*/  @P0 IMAD.MOV.U32 R6, RZ, RZ, R12 ;  /* 0x000000ffff060224 */ /* 0x001fe400078e000c */
[----:B------:R-:W-:-:S05]  /*a1a0*/  @P0 IMAD.MOV.U32 R7, RZ, RZ, R13 ;  /* 0x000000ffff070224 */ /* 0x000fca00078e000d */
[----:B------:R0:W-:Y:S02]  /*a1b0*/  @P0 STG.E.U16 desc[UR36][R6.64+0xe0], R82 ;  /* 0x0000e05206000986 */ /* 0x0001e4000c101524 */
[----:B0-----:R-:W-:Y:S01]  /*a1c0*/  @P4 IMAD.MOV.U32 R6, RZ, RZ, R12 ;  /* 0x000000ffff064224 */ /* 0x001fe200078e000c */
[----:B------:R-:W-:-:S05]  /*a1d0*/  @P4 MOV R7, R13 ;  /* 0x0000000d00074202 */ /* 0x000fca0000000f00 */
[----:B------:R-:W-:Y:S04]  /*a1e0*/  @P4 STG.E.U16 desc[UR36][R6.64+0xe2], R83 ;  /* 0x0000e25306004986 */ /* 0x000fe8000c101524 */
[----:B------:R-:W-:Y:S04]  /*a1f0*/  @P3 STG.E.U16 desc[UR36][R4.64+0xf0], R84 ;  /* 0x0000f05404003986 */ /* 0x000fe8000c101524 */
[----:B------:R0:W-:Y:S02]  /*a200*/  @P1 STG.E.U16 desc[UR36][R4.64+0xf2], R85 ;  /* 0x0000f25504001986 */ /* 0x0001e4000c101524 */
[----:B0-----:R-:W-:-:S02]  /*a210*/  @P5 IMAD.MOV.U32 R4, RZ, RZ, R12 ;  /* 0x000000ffff045224 */ /* 0x001fc400078e000c */
[----:B------:R-:W-:-:S05]  /*a220*/  @P5 IMAD.MOV.U32 R5, RZ, RZ, R13 ;  /* 0x000000ffff055224 */ /* 0x000fca00078e000d */
[----:B------:R0:W-:Y:S04]  /*a230*/  @P5 STG.E.U16 desc[UR36][R4.64+0xf0], R86 ;  /* 0x0000f05604005986 */ /* 0x0001e8000c101524 */
[----:B------:R0:W-:Y:S02]  /*a240*/  @P2 STG.E.U16 desc[UR36][R12.64+0xf2], R87 ;  /* 0x0000f2570c002986 */ /* 0x0001e4000c101524 */
.L_x_280:
[----:B------:R-:W-:Y:S05]  /*a250*/  BSYNC B0 ;  /* 0x0000000000007941 */ /* 0x000fea0003800000 */
.L_x_28:
[----:B------:R-:W-:Y:S01]  /*a260*/  ULDC UR4, c[0x0][0xc] ;  /* 0x0000030000047ab9 */ /* 0x000fe20000000800 */
[----:B------:R-:W-:Y:S01]  /*a270*/  ULDC UR5, c[0x0][0x10] ;  /* 0x0000040000057ab9 */ /* 0x000fe20000000800 */
[----:B0-----:R-:W0:Y:S01]  /*a280*/  LDC R3, c[0x0][0x14] ;  /* 0x00000500ff037b82 */ /* 0x001e220000000800 */
[----:B------:R-:W-:Y:S01]  /*a290*/  UIMAD.WIDE.U32 UR4, UR4, UR5, URZ ;  /* 0x00000005040472a5 */ /* 0x000fe2000f8e003f */
[----:B------:R-:W-:Y:S01]  /*a2a0*/  PRMT R0, RZ, 0x7610, R0 ;  /* 0x00007610ff007816 */ /* 0x000fe20000000000 */
[----:B------:R-:W-:Y:S02]  /*a2b0*/  IMAD.MOV.U32 R153, RZ, RZ, -0x1 ;  /* 0xffffffffff997424 */ /* 0x000fe400078e00ff */
[----:B------:R-:W-:Y:S02]  /*a2c0*/  IMAD.MOV.U32 R23, RZ, RZ, -0x1 ;  /* 0xffffffffff177424 */ /* 0x000fe400078e00ff */
[----:B0-----:R-:W-:-:S04]  /*a2d0*/  IMAD.WIDE.U32 R16, R3, UR4, R16 ;  /* 0x0000000403107c25 */ /* 0x001fc8000f8e0010 */
[----:B------:R-:W-:Y:S01]  /*a2e0*/  IMAD R3, R3, UR5, RZ ;  /* 0x0000000503037c24 */ /* 0x000fe2000f8e02ff */
[----:B------:R-:W-:Y:S02]  /*a2f0*/  ULDC.64 UR4, c[0x0][0x650] ;  /* 0x0001940000047ab9 */ /* 0x000fe40000000a00 */
[----:B------:R-:W-:Y:S01]  /*a300*/  ISETP.GE.U32.AND P0, PT, R16, UR4, PT ;  /* 0x0000000410007c0c */ /* 0x000fe2000bf06070 */
[----:B------:R-:W-:-:S05]  /*a310*/  IMAD.IADD R17, R17, 0x1, R3 ;  /* 0x0000000111117824 */ /* 0x000fca00078e0203 */
[----:B------:R-:W-:-:S13]  /*a320*/  ISETP.GE.U32.AND.EX P0, PT, R17, UR5, PT, P0 ;  /* 0x0000000511007c0c */ /* 0x000fda000bf06100 */
[----:B------:R-:W-:Y:S05]  /*a330*/  @P0 BRA `(.L_x_281) ;  /* 0x0000000400640947 */ /* 0x000fea0003800000 */
[----:B------:R-:W0:Y:S01]  /*a340*/  S2R R12, SR_CTAID.X ;  /* 0x00000000000c7919 */ /* 0x000e220000002500 */
[----:B-12---:R-:W1:Y:S01]  /*a350*/  LDC.64 R10, c[0x0][0x628] ;  /* 0x00018a00ff0a7b82 */ /* 0x006e620000000a00 */
[----:B------:R-:W-:Y:S01]  /*a360*/  ULDC UR4, c[0x0][0x150] ;  /* 0x0000540000047ab9 */ /* 0x000fe20000000800 */
[----:B------:R-:W-:Y:S01]  /*a370*/  IMAD.MOV.U32 R8, RZ, RZ, R16 ;  /* 0x000000ffff087224 */ /* 0x000fe200078e0010 */
[----:B------:R-:W2:Y:S01]  /*a380*/  S2R R24, SR_CTAID.Y ;  /* 0x0000000000187919 */ /* 0x000ea20000002600 */
[----:B------:R-:W-:-:S04]  /*a390*/  IMAD.MOV.U32 R9, RZ, RZ, R17 ;  /* 0x000000ffff097224 */ /* 0x000fc800078e0011 */
[----:B------:R-:W2:Y:S08]  /*a3a0*/  LDC R21, c[0x0][0x144] ;  /* 0x00005100ff157b82 */ /* 0x000eb00000000800 */
[----:B------:R-:W2:Y:S08]  /*a3b0*/  LDC R0, c[0x0][0x630] ;  /* 0x00018c00ff007b82 */ /* 0x000eb00000000800 */
[----:B------:R-:W2:Y:S01]  /*a3c0*/  LDC.64 R14, c[0x0][0x620] ;  /* 0x00018800ff0e7b82 */ /* 0x000ea20000000a00 */
[----:B-1----:R-:W-:-:S04]  /*a3d0*/  ISETP.NE.U32.AND P0, PT, R10, RZ, PT ;  /* 0x000000ff0a00720c */ /* 0x002fc80003f05070 */
[----:B------:R-:W-:Y:S02]  /*a3e0*/  ISETP.NE.AND.EX P0, PT, R11, RZ, PT, P0 ;  /* 0x000000ff0b00720c */ /* 0x000fe40003f05300 */
[----:B0-----:R-:W-:-:S05]  /*a3f0*/  I2FP.F32.U32 R3, R12 ;  /* 0x0000000c00037245 */ /* 0x001fca0000201000 */
[----:B------:R-:W-:-:S04]  /*a400*/  FMUL R3, R3, UR4 ;  /* 0x0000000403037c20 */ /* 0x000fc80008400000 */
[----:B------:R0:W1:Y:S02]  /*a410*/  F2I.U32.TRUNC.NTZ R20, R3 ;  /* 0x0000000300147305 */ /* 0x000064000020f000 */
[----:B------:R-:W-:Y:S05]  /*a420*/  @!P0 BRA `(.L_x_282) ;  /* 0x0000000000288947 */ /* 0x000fea0003800000 */
[----:B0-----:R-:W0:Y:S02]  /*a430*/  LDC R3, c[0x0][0x634] ;  /* 0x00018d00ff037b82 */ /* 0x001e240000000800 */
[----:B0-----:R-:W-:-:S05]  /*a440*/  IADD3 R3, P0, R16, R3, RZ ;  /* 0x0000000310037210 */ /* 0x001fca0007f1e0ff */
[----:B------:R-:W-:-:S04]  /*a450*/  IMAD.X R13, RZ, RZ, R17, P0 ;  /* 0x000000ffff0d7224 */ /* 0x000fc800000e0611 */
[----:B------:R-:W-:-:S04]  /*a460*/  IMAD.WIDE.U32 R4, R13, R10, RZ ;  /* 0x0000000a0d047225 */ /* 0x000fc800078e00ff */
[----:B------:R-:W-:-:S04]  /*a470*/  IMAD.WIDE.U32 R6, P0, R3, R11, R4 ;  /* 0x0000000b03067225 */ /* 0x000fc80007800004 */
[----:B------:R-:W-:Y:S01]  /*a480*/  IMAD.WIDE.U32 R4, R3, R10, RZ ;  /* 0x0000000a03047225 */ /* 0x000fe200078e00ff */
[----:B------:R-:W-:-:S03]  /*a490*/  IADD3.X R9, RZ, RZ, RZ, P0, !PT ;  /* 0x000000ffff097210 */ /* 0x000fc600007fe4ff */
[----:B------:R-:W-:Y:S01]  /*a4a0*/  IMAD.MOV.U32 R8, RZ, RZ, R7 ;  /* 0x000000ffff087224 */ /* 0x000fe200078e0007 */
[----:B------:R-:W-:-:S05]  /*a4b0*/  IADD3 RZ, P0, R5, R6, RZ ;  /* 0x0000000605ff7210 */ /* 0x000fca0007f1e0ff */
[----:B------:R-:W-:-:S08]  /*a4c0*/  IMAD.WIDE.U32.X R8, R13, R11, R8, P0 ;  /* 0x0000000b0d087225 */ /* 0x000fd000000e0408 */
.L_x_282:
[----:B------:R-:W3:Y:S01]  /*a4d0*/  LDC.64 R28, c[0x0][0x640] ;  /* 0x00019000ff1c7b82 */ /* 0x000ee20000000a00 */
[-CC-:B--2---:R-:W-:Y:S01]  /*a4e0*/  SHF.R.U64 R23, R8, R0.reuse, R9.reuse ;  /* 0x0000000008177219 */ /* 0x184fe20000001209 */
[----:B-1----:R-:W-:Y:S01]  /*a4f0*/  IMAD.MOV R20, RZ, RZ, -R20 ;  /* 0x000000ffff147224 */ /* 0x002fe200078e0a14 */
[----:B------:R-:W-:Y:S01]  /*a500*/  SHF.R.U32.HI R0, RZ, R0, R9 ;  /* 0x00000000ff007219 */ /* 0x000fe20000011609 */
[----:B------:R-:W-:Y:S01]  /*a510*/  ULDC UR4, c[0x0][0x154] ;  /* 0x0000550000047ab9 */ /* 0x000fe20000000800 */
[----:B0-----:R-:W-:Y:S01]  /*a520*/  IADD3 R3, P0, RZ, -R23, RZ ;  /* 0x80000017ff037210 */ /* 0x001fe20007f1e0ff */
[----:B------:R-:W-:Y:S02]  /*a530*/  IMAD R21, R21, R20, R12 ;  /* 0x0000001415157224 */ /* 0x000fe400078e020c */
[----:B------:R-:W0:Y:S01]  /*a540*/  LDC R6, c[0x0][0x618] ;  /* 0x00018600ff067b82 */ /* 0x000e220000000800 */
[----:B------:R-:W-:Y:S02]  /*a550*/  IMAD.MOV.U32 R7, RZ, RZ, 0x1 ;  /* 0x00000001ff077424 */ /* 0x000fe400078e00ff */
[----:B------:R-:W-:-:S04]  /*a560*/  IMAD.X R5, RZ, RZ, ~R0, P0 ;  /* 0x000000ffff057224 */ /* 0x000fc800000e0e00 */
[-C--:B------:R-:W-:Y:S01]  /*a570*/  IMAD R0, R5, R14.reuse, RZ ;  /* 0x0000000e05007224 */ /* 0x080fe200078e02ff */
[----:B------:R-:W1:Y:S01]  /*a580*/  LDC R8, c[0x0][0x608] ;  /* 0x00018200ff087b82 */ /* 0x000e620000000800 */
[----:B------:R-:W-:-:S04]  /*a590*/  IMAD.WIDE.U32 R4, R3, R14, R16 ;  /* 0x0000000e03047225 */ /* 0x000fc800078e0010 */
[----:B------:R-:W-:Y:S01]  /*a5a0*/  IMAD R3, R3, R15, R0 ;  /* 0x0000000f03037224 */ /* 0x000fe200078e0200 */
[----:B------:R-:W-:Y:S02]  /*a5b0*/  I2FP.F32.U32 R0, R24 ;  /* 0x0000001800007245 */ /* 0x000fe40000201000 */
[----:B------:R-:W2:Y:S01]  /*a5c0*/  LDC R26, c[0x0][0x658] ;  /* 0x00019600ff1a7b82 */ /* 0x000ea20000000800 */
[----:B------:R-:W-:Y:S01]  /*a5d0*/  IMAD.IADD R3, R5, 0x1, R3 ;  /* 0x0000000105037824 */ /* 0x000fe200078e0203 */
[----:B---3--:R-:W-:Y:S01]  /*a5e0*/  ISETP.NE.U32.AND P0, PT, R28, RZ, PT ;  /* 0x000000ff1c00720c */ /* 0x008fe20003f05070 */
[----:B------:R-:W-:Y:S01]  /*a5f0*/  FMUL R0, R0, UR4 ;  /* 0x0000000400007c20 */ /* 0x000fe20008400000 */
[----:B------:R-:W-:Y:S02]  /*a600*/  IMAD.MOV.U32 R5, RZ, RZ, -0x1 ;  /* 0xffffffffff057424 */ /* 0x000fe400078e00ff */
[----:B------:R-:W-:Y:S01]  /*a610*/  ISETP.NE.AND.EX P0, PT, R29, RZ, PT, P0 ;  /* 0x000000ff1d00720c */ /* 0x000fe20003f05300 */
[----:B------:R3:W2:Y:S01]  /*a620*/  F2I.U32.TRUNC.NTZ R13, R0 ;  /* 0x00000000000d7305 */ /* 0x0006a2000020f000 */
[----:B------:R-:W3:Y:S01]  /*a630*/  LDC R15, c[0x0][0x148] ;  /* 0x00005200ff0f7b82 */ /* 0x000ee20000000800 */
[----:B0-----:R-:W-:-:S02]  /*a640*/  SHF.R.U64 R12, R4, R6, R3 ;  /* 0x00000006040c7219 */ /* 0x001fc40000001203 */
[----:B------:R-:W-:-:S05]  /*a650*/  SHF.R.U32.HI R3, RZ, R6, R3 ;  /* 0x00000006ff037219 */ /* 0x000fca0000011603 */
[----:B------:R-:W0:Y:S01]  /*a660*/  LDC R20, c[0x0][0x600] ;  /* 0x00018000ff147b82 */ /* 0x000e220000000800 */
[-CC-:B-1----:R-:W-:Y:S02]  /*a670*/  SHF.R.U64 R10, R12, R8.reuse, R3.reuse ;  /* 0x000000080c0a7219 */ /* 0x182fe40000001203 */
[----:B------:R-:W-:-:S05]  /*a680*/  SHF.R.U32.HI R3, RZ, R8, R3 ;  /* 0x00000008ff037219 */ /* 0x000fca0000011603 */
[----:B------:R-:W1:Y:S01]  /*a690*/  LDC R27, c[0x0][0x648] ;  /* 0x00019200ff1b7b82 */ /* 0x000e620000000800 */
[-C--:B--2---:R-:W-:Y:S02]  /*a6a0*/  SHF.L.U32 R4, R5, R26.reuse, RZ ;  /* 0x0000001a05047219 */ /* 0x084fe400000006ff */
[--C-:B------:R-:W-:Y:S02]  /*a6b0*/  SHF.R.U64 R14, R10, R26, R3.reuse ;  /* 0x0000001a0a0e7219 */ /* 0x100fe40000001203 */
[----:B------:R-:W-:Y:S02]  /*a6c0*/  LOP3.LUT R25, RZ, R4, RZ, 0x33, !PT ;  /* 0x00000004ff197212 */ /* 0x000fe400078e33ff */
[-C--:B------:R-:W-:Y:S01]  /*a6d0*/  SHF.R.U32.HI R5, RZ, R26.reuse, R3 ;  /* 0x0000001aff057219 */ /* 0x080fe20000011603 */
[----:B------:R-:W2:Y:S01]  /*a6e0*/  LDC R30, c[0x0][0x638] ;  /* 0x00018e00ff1e7b82 */ /* 0x000ea20000000800 */
[----:B------:R-:W-:Y:S01]  /*a6f0*/  SHF.L.U32 R152, R7, R26, RZ ;  /* 0x0000001a07987219 */ /* 0x000fe200000006ff */
[----:B------:R-:W-:-:S06]  /*a700*/  IMAD.MOV.U32 R4, RZ, RZ, R14 ;  /* 0x000000ffff047224 */ /* 0x000fcc00078e000e */
[----:B------:R-:W0:Y:S01]  /*a710*/  LDC R31, c[0x0][0x610] ;  /* 0x00018400ff1f7b82 */ /* 0x000e220000000800 */
[----:B------:R-:W-:Y:S05]  /*a720*/  @!P0 BRA `(.L_x_283) ;  /* 0x0000000000288947 */ /* 0x000fea0003800000 */
[----:B------:R-:W4:Y:S02]  /*a730*/  LDC R3, c[0x0][0x64c] ;  /* 0x00019300ff037b82 */ /* 0x000f240000000800 */
[----:B----4-:R-:W-:-:S05]  /*a740*/  IADD3 R3, P0, R14, R3, RZ ;  /* 0x000000030e037210 */ /* 0x010fca0007f1e0ff */
        /* <DEDUP_REMOVED lines=8> */
.L_x_283:
[----:B------:R-:W-:Y:S01]  /*a7d0*/  ISETP.NE.AND P0, PT, R2, 0x1, PT ;  /* 0x000000010200780c */ /* 0x000fe20003f05270 */
[----:B0-----:R-:W-:Y:S01]  /*a7e0*/  VIADD R7, R20, 0xffffffff ;  /* 0xffffffff14077836 */ /* 0x001fe20000000000 */
[----:B-1-3--:R-:W-:Y:S01]  /*a7f0*/  SHF.R.U64 R0, R4, R27, R5 ;  /* 0x0000001b04007219 */ /* 0x00afe20000001205 */
[----:B------:R-:W-:Y:S01]  /*a800*/  IMAD.MOV R13, RZ, RZ, -R13 ;  /* 0x000000ffff0d7224 */ /* 0x000fe200078e0a0d */
[----:B------:R-:W-:Y:S01]  /*a810*/  LOP3.LUT R5, R10, R25, RZ, 0xc0, !PT ;  /* 0x000000190a057212 */ /* 0x000fe200078ec0ff */
[----:B------:R-:W-:Y:S02]  /*a820*/  IMAD.MOV.U32 R4, RZ, RZ, 0x1 ;  /* 0x00000001ff047424 */ /* 0x000fe400078e00ff */
[----:B------:R-:W-:Y:S02]  /*a830*/  IMAD.MOV R3, RZ, RZ, -R0 ;  /* 0x000000ffff037224 */ /* 0x000fe400078e0a00 */
[----:B------:R-:W-:Y:S01]  /*a840*/  IMAD R152, R152, R0, R5 ;  /* 0x0000000098987224 */ /* 0x000fe200078e0205 */
[----:B------:R-:W-:Y:S01]  /*a850*/  LOP3.LUT R5, R12, R7, RZ, 0xc0, !PT ;  /* 0x000000070c057212 */ /* 0x000fe200078ec0ff */
[----:B--2---:R-:W-:-:S02]  /*a860*/  IMAD R0, R3, R30, R14 ;  /* 0x0000001e03007224 */ /* 0x004fc400078e020e */
[----:B------:R-:W-:Y:S02]  /*a870*/  @P0 IMAD R21, R15, R13, R24 ;  /* 0x0000000d0f150224 */ /* 0x000fe400078e0218 */
[----:B------:R-:W-:Y:S01]  /*a880*/  IMAD R3, R0, R20, R5 ;  /* 0x0000001400037224 */ /* 0x000fe200078e0205 */
[----:B------:R-:W-:Y:S01]  /*a890*/  PRMT R0, R4, 0x7610, R0 ;  /* 0x0000761004007816 */ /* 0x000fe20000000000 */
[----:B------:R-:W-:-:S05]  /*a8a0*/  IMAD R152, R152, R31, R21 ;  /* 0x0000001f98987224 */ /* 0x000fca00078e0215 */
[----:B------:R-:W-:Y:S02]  /*a8b0*/  SEL R153, R3, R152, !P0 ;  /* 0x0000009803997207 */ /* 0x000fe40004000000 */
[----:B------:R-:W-:-:S07]  /*a8c0*/  SEL R152, R152, R3, !P0 ;  /* 0x0000000398987207 */ /* 0x000fce0004000000 */
.L_x_281:
[----:B------:R-:W-:-:S13]  /*a8d0*/  LOP3.LUT P0, RZ, R0, 0xff, RZ, 0xc0, !PT ;  /* 0x000000ff00ff7812 */ /* 0x000fda000780c0ff */
[----:B------:R-:W-:Y:S05]  /*a8e0*/  @P0 BRA `(.L_x_284) ;  /* 0xffffff6400980947 */ /* 0x000fea000383ffff */
[----:B------:R-:W-:Y:S05]  /*a8f0*/  EXIT ;  /* 0x000000000000794d */ /* 0x000fea0003800000 */
.L_x_3:
[----:B0-----:R-:W-:Y:S01]  /*a900*/  ULDC.64 UR4, c[0x0][0x650] ;  /* 0x0001940000047ab9 */ /* 0x001fe20000000a00 */
[----:B------:R-:W-:Y:S01]  /*a910*/  PRMT R6, RZ, 0x7610, R6 ;  /* 0x00007610ff067816 */ /* 0x000fe20000000006 */
[----:B------:R-:W-:Y:S01]  /*a920*/  IMAD.MOV.U32 R7, RZ, RZ, -0x1 ;  /* 0xffffffffff077424 */ /* 0x000fe200078e00ff */
[----:B------:R-:W-:Y:S01]  /*a930*/  ISETP.GE.U32.AND P0, PT, R16, UR4, PT ;  /* 0x0000000410007c0c */ /* 0x000fe2000bf06070 */
[----:B------:R-:W-:Y:S02]  /*a940*/  IMAD.MOV.U32 R9, RZ, RZ, -0x1 ;  /* 0xffffffffff097424 */ /* 0x000fe400078e00ff */
[----:B------:R-:W-:Y:S01]  /*a950*/  IMAD.MOV.U32 R8, RZ, RZ, -0x1 ;  /* 0xffffffffff087424 */ /* 0x000fe200078e00ff */
[----:B------:R-:W-:-:S13]  /*a960*/  ISETP.GE.U32.AND.EX P0, PT, R17, UR5, PT, P0 ;  /* 0x0000000511007c0c */ /* 0x000fda000bf06100 */
[----:B------:R-:W-:Y:S05]  /*a970*/  @P0 BRA `(.L_x_285) ;  /* 0x00000004005c0947 */ /* 0x000fea0003800000 */
[----:B------:R-:W0:Y:S01]  /*a980*/  LDC.64 R12, c[0x0][0x628] ;  /* 0x00018a00ff0c7b82 */ /* 0x000e220000000a00 */
[----:B------:R-:W-:Y:S01]  /*a990*/  MOV R10, R16 ;  /* 0x00000010000a7202 */ /* 0x000fe20000000f00 */
[----:B------:R-:W-:-:S06]  /*a9a0*/  IMAD.MOV.U32 R11, RZ, RZ, R17 ;  /* 0x000000ffff0b7224 */ /* 0x000fcc00078e0011 */
        /* <DEDUP_REMOVED lines=15> */
.L_x_286:
[--C-:B------:R-:W-:Y:S01]  /*aaa0*/  SHF.R.U64 R12, R10, R14, R11.reuse ;  /* 0x0000000e0a0c7219 */ /* 0x100fe2000000120b */
[----:B------:R-:W0:Y:S01]  /*aab0*/  LDC R22, c[0x0][0x618] ;  /* 0x00018600ff167b82 */ /* 0x000e220000000800 */
[----:B------:R-:W-:Y:S01]  /*aac0*/  I2FP.F32.U32 R6, R4 ;  /* 0x0000000400067245 */ /* 0x000fe20000201000 */
[----:B------:R-:W-:Y:S01]  /*aad0*/  ULDC UR4, c[0x0][0x150] ;  /* 0x0000540000047ab9 */ /* 0x000fe20000000800 */
[----:B------:R-:W-:Y:S02]  /*aae0*/  SHF.R.U32.HI R5, RZ, R14, R11 ;  /* 0x0000000eff057219 */ /* 0x000fe4000001160b */
[----:B------:R-:W-:Y:S01]  /*aaf0*/  IADD3 R9, P0, RZ, -R12, RZ ;  /* 0x8000000cff097210 */ /* 0x000fe20007f1e0ff */
[----:B------:R-:W-:Y:S01]  /*ab00*/  FMUL R11, R6, UR4 ;  /* 0x00000004060b7c20 */ /* 0x000fe20008400000 */
[----:B------:R-:W-:Y:S01]  /*ab10*/  ULDC UR4, c[0x0][0x154] ;  /* 0x0000550000047ab9 */ /* 0x000fe20000000800 */
[----:B------:R-:W1:Y:S02]  /*ab20*/  LDC.64 R24, c[0x0][0x640] ;  /* 0x00019000ff187b82 */ /* 0x000e640000000a00 */
[----:B------:R-:W-:-:S02]  /*ab30*/  IMAD.X R5, RZ, RZ, ~R5, P0 ;  /* 0x000000ffff057224 */ /* 0x000fc400000e0e05 */
[----:B------:R-:W2:Y:S01]  /*ab40*/  F2I.U32.TRUNC.NTZ R11, R11 ;  /* 0x0000000b000b7305 */ /* 0x000ea2000020f000 */
[----:B------:R-:W-:-:S03]  /*ab50*/  IMAD.WIDE.U32 R6, R9, R20, R16 ;  /* 0x0000001409067225 */ /* 0x000fc600078e0010 */
[----:B------:R-:W3:Y:S01]  /*ab60*/  LDC R13, c[0x0][0x144] ;  /* 0x00005100ff0d7b82 */ /* 0x000ee20000000800 */
[----:B------:R-:W-:-:S04]  /*ab70*/  IMAD R8, R5, R20, RZ ;  /* 0x0000001405087224 */ /* 0x000fc800078e02ff */
[----:B------:R-:W-:Y:S02]  /*ab80*/  IMAD R5, R9, R21, R8 ;  /* 0x0000001509057224 */ /* 0x000fe400078e0208 */
[----:B------:R-:W-:Y:S01]  /*ab90*/  IMAD.MOV.U32 R8, RZ, RZ, -0x1 ;  /* 0xffffffffff087424 */ /* 0x000fe200078e00ff */
[----:B------:R-:W4:Y:S01]  /*aba0*/  LDC R14, c[0x0][0x608] ;  /* 0x00018200ff0e7b82 */ /* 0x000f220000000800 */
[----:B------:R-:W-:Y:S01]  /*abb0*/  IMAD.IADD R5, R7, 0x1, R5 ;  /* 0x0000000107057824 */ /* 0x000fe200078e0205 */
[----:B------:R-:W-:-:S04]  /*abc0*/  I2FP.F32.U32 R7, R3 ;  /* 0x0000000300077245 */ /* 0x000fc80000201000 */
[-C--:B0-----:R-:W-:Y:S01]  /*abd0*/  SHF.R.U64 R10, R6, R22.reuse, R5 ;  /* 0x00000016060a7219 */ /* 0x081fe20000001205 */
[----:B--2---:R-:W-:Y:S01]  /*abe0*/  IMAD.MOV R6, RZ, RZ, -R11 ;  /* 0x000000ffff067224 */ /* 0x004fe200078e0a0b */
[----:B------:R-:W0:Y:S01]  /*abf0*/  LDC R9, c[0x0][0x658] ;  /* 0x00019600ff097b82 */ /* 0x000e220000000800 */
[----:B-1----:R-:W-:Y:S01]  /*ac00*/  ISETP.NE.U32.AND P0, PT, R24, RZ, PT ;  /* 0x000000ff1800720c */ /* 0x002fe20003f05070 */
[----:B------:R-:W-:Y:S01]  /*ac10*/  FMUL R7, R7, UR4 ;  /* 0x0000000407077c20 */ /* 0x000fe20008400000 */
[----:B------:R-:W-:Y:S02]  /*ac20*/  SHF.R.U32.HI R5, RZ, R22, R5 ;  /* 0x00000016ff057219 */ /* 0x000fe40000011605 */
[----:B------:R-:W-:-:S03]  /*ac30*/  ISETP.NE.AND.EX P0, PT, R25, RZ, PT, P0 ;  /* 0x000000ff1900720c */ /* 0x000fc60003f05300 */
[----:B------:R-:W1:Y:S01]  /*ac40*/  LDC R20, c[0x0][0x148] ;  /* 0x00005200ff147b82 */ /* 0x000e620000000800 */
[----:B---3--:R-:W-:Y:S01]  /*ac50*/  IMAD R23, R13, R6, R4 ;  /* 0x000000060d177224 */ /* 0x008fe200078e0204 */
[----:B------:R-:W-:-:S06]  /*ac60*/  MOV R6, 0x1 ;  /* 0x0000000100067802 */ /* 0x000fcc0000000f00 */
[----:B------:R-:W2:Y:S01]  /*ac70*/  LDC R21, c[0x0][0x600] ;  /* 0x00018000ff157b82 */ /* 0x000ea20000000800 */
[-CC-:B----4-:R-:W-:Y:S02]  /*ac80*/  SHF.R.U64 R13, R10, R14.reuse, R5.reuse ;  /* 0x0000000e0a0d7219 */ /* 0x190fe40000001205 */
[----:B------:R-:W-:Y:S02]  /*ac90*/  SHF.R.U32.HI R4, RZ, R14, R5 ;  /* 0x0000000eff047219 */ /* 0x000fe40000011605 */
[----:B------:R3:W4:Y:S03]  /*aca0*/  F2I.U32.TRUNC.NTZ R14, R7 ;  /* 0x00000007000e7305 */ /* 0x000726000020f000 */
[----:B------:R-:W1:Y:S01]  /*acb0*/  LDC R26, c[0x0][0x648] ;  /* 0x00019200ff1a7b82 */ /* 0x000e620000000800 */
[-C--:B0-----:R-:W-:Y:S02]  /*acc0*/  SHF.R.U64 R15, R13, R9.reuse, R4 ;  /* 0x000000090d0f7219 */ /* 0x081fe40000001204 */
[----:B------:R-:W-:-:S02]  /*acd0*/  SHF.L.U32 R8, R8, R9, RZ ;  /* 0x0000000908087219 */ /* 0x000fc400000006ff */
[-C--:B------:R-:W-:Y:S01]  /*ace0*/  SHF.R.U32.HI R5, RZ, R9.reuse, R4 ;  /* 0x00000009ff057219 */ /* 0x080fe20000011604 */
[----:B------:R-:W-:Y:S01]  /*acf0*/  IMAD.MOV.U32 R4, RZ, RZ, R15 ;  /* 0x000000ffff047224 */ /* 0x000fe200078e000f */
[----:B------:R-:W-:Y:S01]  /*ad00*/  SHF.L.U32 R22, R6, R9, RZ ;  /* 0x0000000906167219 */ /* 0x000fe200000006ff */
[----:B------:R-:W0:Y:S01]  /*ad10*/  LDC R27, c[0x0][0x638] ;  /* 0x00018e00ff1b7b82 */ /* 0x000e220000000800 */
[----:B------:R-:W-:-:S07]  /*ad20*/  LOP3.LUT R28, RZ, R8, RZ, 0x33, !PT ;  /* 0x00000008ff1c7212 */ /* 0x000fce00078e33ff */
        /* <DEDUP_REMOVED lines=12> */
.L_x_287:
[----:B------:R-:W-:Y:S01]  /*adf0*/  ISETP.NE.AND P0, PT, R2, 0x1, PT ;  /* 0x000000010200780c */ /* 0x000fe20003f05270 */
[----:B--2---:R-:W-:Y:S01]  /*ae00*/  VIADD R7, R21, 0xffffffff ;  /* 0xffffffff15077836 */ /* 0x004fe20000000000 */
[----:B-1----:R-:W-:Y:S01]  /*ae10*/  SHF.R.U64 R5, R4, R26, R5 ;  /* 0x0000001a04057219 */ /* 0x002fe20000001205 */
[----:B------:R-:W-:Y:S01]  /*ae20*/  IMAD.MOV R14, RZ, RZ, -R14 ;  /* 0x000000ffff0e7224 */ /* 0x000fe200078e0a0e */
[----:B------:R-:W-:Y:S02]  /*ae30*/  LOP3.LUT R4, R13, R28, RZ, 0xc0, !PT ;  /* 0x0000001c0d047212 */ /* 0x000fe400078ec0ff */
[----:B------:R-:W-:Y:S01]  /*ae40*/  LOP3.LUT R10, R10, R7, RZ, 0xc0, !PT ;  /* 0x000000070a0a7212 */ /* 0x000fe200078ec0ff */
[----:B------:R-:W-:Y:S01]  /*ae50*/  IMAD.MOV R6, RZ, RZ, -R5 ;  /* 0x000000ffff067224 */ /* 0x000fe200078e0a05 */
[----:B------:R-:W-:Y:S01]  /*ae60*/  MOV R8, R12 ;  /* 0x0000000c00087202 */ /* 0x000fe20000000f00 */
[----:B------:R-:W-:-:S04]  /*ae70*/  IMAD R4, R22, R5, R4 ;  /* 0x0000000516047224 */ /* 0x000fc800078e0204 */
[----:B------:R-:W-:Y:S02]  /*ae80*/  @P0 IMAD R23, R20, R14, R3 ;  /* 0x0000000e14170224 */ /* 0x000fe400078e0203 */
[----:B0-----:R-:W-:Y:S02]  /*ae90*/  IMAD R3, R6, R27, R15 ;  /* 0x0000001b06037224 */ /* 0x001fe400078e020f */
[----:B------:R-:W-:Y:S02]  /*aea0*/  IMAD R7, R4, R29, R23 ;  /* 0x0000001d04077224 */ /* 0x000fe400078e0217 */
[----:B------:R-:W-:Y:S02]  /*aeb0*/  IMAD R4, R3, R21, R10 ;  /* 0x0000001503047224 */ /* 0x000fe400078e020a */
[----:B------:R-:W-:-:S03]  /*aec0*/  IMAD.MOV.U32 R6, RZ, RZ, 0x1 ;  /* 0x00000001ff067424 */ /* 0x000fc600078e00ff */
[----:B------:R-:W-:Y:S02]  /*aed0*/  SEL R9, R4, R7, !P0 ;  /* 0x0000000704097207 */ /* 0x000fe40004000000 */
[----:B------:R-:W-:-:S07]  /*aee0*/  SEL R7, R7, R4, !P0 ;  /* 0x0000000407077207 */ /* 0x000fce0004000000 */
.L_x_285:
[----:B------:R-:W-:-:S08]  /*aef0*/  NOP ;  /* 0x0000000000007918 */ /* 0x000fd00000000000 */
[----:B------:R-:W0:-:S00]  /*af00*/  USETMAXREG.DEALLOC.CTAPOOL 0x28 ;  /* 0x00000028000079c8 */ /* 0x000e0000080e0500 */
[----:B0-----:R-:W-:-:S13]  /*af10*/  ISETP.NE.AND P0, PT, R0, RZ, PT ;  /* 0x000000ff0000720c */ /* 0x001fda0003f05270 */
[----:B------:R-:W-:Y:S05]  /*af20*/  @P0 EXIT ;  /* 0x000000000000094d */ /* 0x000fea0003800000 */
[----:B------:R-:W-:Y:S01]  /*af30*/  LOP3.LUT P0, RZ, R6, 0xff, RZ, 0xc0, !PT ;  /* 0x000000ff06ff7812 */ /* 0x000fe2000780c0ff */
[----:B------:R-:W-:Y:S02]  /*af40*/  IMAD.MOV.U32 R0, RZ, RZ, 0x1 ;  /* 0x00000001ff007424 */ /* 0x000fe400078e00ff */
[----:B------:R-:W-:-:S10]  /*af50*/  IMAD.MOV.U32 R12, RZ, RZ, RZ ;  /* 0x000000ffff0c7224 */ /* 0x000fd400078e00ff */
[----:B------:R-:W-:Y:S05]  /*af60*/  @!P0 BRA `(.L_x_288) ;  /* 0x0000000c00308947 */ /* 0x000fea0003800000 */
[----:B------:R-:W0:Y:S01]  /*af70*/  LDC R0, c[0x0][0x28c] ;  /* 0x0000a300ff007b82 */ /* 0x000e220000000800 */
[----:B------:R-:W-:Y:S01]  /*af80*/  ULDC UR5, c[0x0][0x600] ;  /* 0x0001800000057ab9 */ /* 0x000fe20000000800 */
[----:B------:R-:W-:Y:S01]  /*af90*/  ULDC UR4, c[0x0][0xc] ;  /* 0x0000030000047ab9 */ /* 0x000fe20000000800 */
[----:B------:R-:W-:Y:S01]  /*afa0*/  UIADD3 UR16, UR5, -0x1, URZ ;  /* 0xffffffff05107890 */ /* 0x000fe2000fffe03f */
[C---:B------:R-:W-:Y:S01]  /*afb0*/  LOP3.LUT P2, RZ, R18.reuse, 0x7f, RZ, 0xc0, !PT ;  /* 0x0000007f12ff7812 */ /* 0x040fe2000784c0ff */
[----:B------:R-:W-:Y:S01]  /*afc0*/  ULDC UR6, c[0x0][0x658] ;  /* 0x0001960000067ab9 */ /* 0x000fe20000000800 */
[----:B------:R-:W-:Y:S01]  /*afd0*/  ULDC UR5, c[0x0][0x10] ;  /* 0x0000040000057ab9 */ /* 0x000fe20000000800 */
[----:B------:R-:W-:Y:S01]  /*afe0*/  UMOV UR7, 0xffffffff ;  /* 0xffffffff00077882 */ /* 0x000fe20000000000 */
[----:B------:R-:W-:Y:S01]  /*aff0*/  UMOV UR8, 0x1 ;  /* 0x0000000100087882 */ /* 0x000fe20000000000 */
[----:B------:R-:W-:Y:S01]  /*b000*/  UIMAD.WIDE.U32 UR4, UR4, UR5, URZ ;  /* 0x00000005040472a5 */ /* 0x000fe2000f8e003f */
[----:B------:R-:W-:Y:S01]  /*b010*/  LOP3.LUT P0, RZ, R18, 0x1f, RZ, 0xc0, !PT ;  /* 0x0000001f12ff7812 */ /* 0x000fe2000780c0ff */
[----:B------:R-:W-:Y:S01]  /*b020*/  USHF.L.U32 UR7, UR7, UR6, URZ ;  /* 0x0000000607077299 */ /* 0x000fe2000800063f */
[----:B------:R-:W-:Y:S01]  /*b030*/  BSSY B0, `(.L_x_288) ;  /* 0x00000bf000007945 */ /* 0x000fe20003800000 */
[----:B------:R-:W-:Y:S01]  /*b040*/  USHF.L.U32 UR18, UR8, UR6, URZ ;  /* 0x0000000608127299 */ /* 0x000fe2000800063f */
[----:B------:R-:W-:Y:S01]  /*b050*/  IMAD.MOV.U32 R13, RZ, RZ, 0x1 ;  /* 0x00000001ff0d7424 */ /* 0x000fe200078e00ff */
[----:B------:R-:W-:Y:S01]  /*b060*/  LOP3.LUT R11, R19, 0x2, RZ, 0xfc, !PT ;  /* 0x00000002130b7812 */ /* 0x000fe200078efcff */
[----:B------:R-:W-:Y:S01]  /*b070*/  ULDC UR6, c[0x0][0x14] ;  /* 0x0000050000067ab9 */ /* 0x000fe20000000800 */
[----:B------:R-:W-:Y:S01]  /*b080*/  PLOP3.LUT P0, PT, P0, P2, PT, 0x8a, 0x0 ;  /* 0x000000000000781c */ /* 0x000fe20000705172 */
[----:B------:R-:W-:Y:S01]  /*b090*/  UIMAD.WIDE.U32 UR20, UR4, UR6, URZ ;  /* 0x00000006041472a5 */ /* 0x000fe2000f8e003f */
[----:B------:R-:W-:Y:S01]  /*b0a0*/  IMAD.MOV.U32 R12, RZ, RZ, RZ ;  /* 0x000000ffff0c7224 */ /* 0x000fe200078e00ff */
[----:B------:R-:W-:-:S02]  /*b0b0*/  UIMAD UR13, UR5, UR6, URZ ;  /* 0x00000006050d72a4 */ /* 0x000fc4000f8e023f */
[----:B------:R-:W-:Y:S01]  /*b0c0*/  ULOP3.LUT UR17, URZ, UR7, URZ, 0x33, !UPT ;  /* 0x000000073f117292 */ /* 0x000fe2000f8e333f */
[----:B0-----:R-:W-:Y:S01]  /*b0d0*/  VIADD R0, R0, 0x1f ;  /* 0x0000001f00007836 */ /* 0x001fe20000000000 */
[----:B------:R-:W-:Y:S01]  /*b0e0*/  UIADD3 UR13, UR21, UR13, URZ ;  /* 0x0000000d150d7290 */ /* 0x000fe2000fffe03f */
[----:B------:R-:W-:-:S03]  /*b0f0*/  ULDC.64 UR22, c[0x0][0x198] ;  /* 0x0000660000167ab9 */ /* 0x000fc60000000a00 */
[----:B------:R-:W-:-:S04]  /*b100*/  SHF.R.S32.HI R3, RZ, 0x1f, R0 ;  /* 0x0000001fff037819 */ /* 0x000fc80000011400 */
[----:B------:R-:W-:Y:S01]  /*b110*/  LEA.HI R3, R3, R0, RZ, 0x5 ;  /* 0x0000000003037211 */ /* 0x000fe200078f28ff */
[----:B------:R-:W-:-:S03]  /*b120*/  IMAD.MOV.U32 R0, RZ, RZ, 0x1 ;  /* 0x00000001ff007424 */ /* 0x000fc600078e00ff */
[----:B------:R-:W-:-:S05]  /*b130*/  SHF.R.S32.HI R3, RZ, 0x5, R3 ;  /* 0x00000005ff037819 */ /* 0x000fca0000011403 */
[----:B------:R-:W-:-:S07]  /*b140*/  VIADD R10, R3, 0x1 ;  /* 0x00000001030a7836 */ /* 0x000fce0000000000 */
.L_x_300:
[----:B------:R-:W-:-:S03]  /*b150*/  UMOV UR4, 0xffffffff ;  /* 0xffffffff00047882 */ /* 0x000fc60000000000 */
[----:B------:R-:W-:Y:S05]  /*b160*/  BRA.DIV UR4, `(.L_x_289) ;  /* 0x0000000e04c07947 */ /* 0x000fea000b800000 */
[----:B------:R-:W-:-:S13]  /*b170*/  ELECT P6, URZ, PT ;  /* 0x00000000003f782f */ /* 0x000fda00038c0000 */
.L_x_312:
[----:B------:R-:W0:Y:S01]  /*b180*/  LDC R4, c[0x0][0x28c] ;  /* 0x0000a300ff047b82 */ /* 0x000e220000000800 */
[----:B------:R-:W-:Y:S01]  /*b190*/  BSSY B1, `(.L_x_290) ;  /* 0x0000037000017945 */ /* 0x000fe20003800000 */
[----:B0-----:R-:W-:-:S13]  /*b1a0*/  ISETP.LT.OR P6, PT, R4, 0x1, !P6 ;  /* 0x000000010400780c */ /* 0x001fda00077c1670 */
[----:B------:R-:W-:Y:S05]  /*b1b0*/  @P6 BRA `(.L_x_291) ;  /* 0x0000000000d06947 */ /* 0x000fea0003800000 */
[----:B------:R-:W-:Y:S01]  /*b1c0*/  IMAD.SHL.U32 R15, R9, 0x80, RZ ;  /* 0x00000080090f7824 */ /* 0x000fe200078e00ff */
[----:B------:R-:W-:Y:S01]  /*b1d0*/  SHF.L.U32 R18, R7, 0x8, RZ ;  /* 0x0000000807127819 */ /* 0x000fe200000006ff */
[----:B------:R-:W-:Y:S02]  /*b1e0*/  IMAD.MOV.U32 R20, RZ, RZ, RZ ;  /* 0x000000ffff147224 */ /* 0x000fe400078e00ff */
[----:B------:R-:W-:Y:S02]  /*b1f0*/  IMAD.MOV.U32 R4, RZ, RZ, R10 ;  /* 0x000000ffff047224 */ /* 0x000fe400078e000a */
[----:B------:R-:W-:Y:S02]  /*b200*/  IMAD.MOV.U32 R5, RZ, RZ, R0 ;  /* 0x000000ffff057224 */ /* 0x000fe400078e0000 */
[----:B------:R-:W-:-:S07]  /*b210*/  IMAD.MOV.U32 R6, RZ, RZ, R12 ;  /* 0x000000ffff067224 */ /* 0x000fce00078e000c */
.L_x_295:
[----:B------:R-:W0:Y:S01]  /*b220*/  S2R R14, SR_CgaCtaId ;  /* 0x00000000000e7919 */ /* 0x000e220000008800 */
[----:B------:R-:W-:Y:S01]  /*b230*/  MOV R7, 0x400 ;  /* 0x0000040000077802 */ /* 0x000fe20000000f00 */
[----:B------:R-:W1:Y:S03]  /*b240*/  @!P2 LDC R9, c[0x0][0x500] ;  /* 0x00014000ff09ab82 */ /* 0x000e660000000800 */
[----:B0-----:R-:W-:Y:S02]  /*b250*/  LEA R21, R14, R7, 0x18 ;  /* 0x000000070e157211 */ /* 0x001fe400078ec0ff */
[----:B------:R-:W-:-:S03]  /*b260*/  SHF.L.U32 R7, R5, 0x1f, RZ ;  /* 0x0000001f05077819 */ /* 0x000fc600000006ff */
[----:B------:R-:W-:-:S04]  /*b270*/  IMAD R14, R6, 0x8, R21 ;  /* 0x00000008060e7824 */ /* 0x000fc800078e0215 */
[----:B------:R-:W0:Y:S02]  /*b280*/  SYNCS.PHASECHK.TRANS64.TRYWAIT P1, [R14+URZ+0x28], R7 ;  /* 0x000028070e0075a7 */ /* 0x000e24000802017f */
[----:B01----:R-:W-:Y:S05]  /*b290*/  @!P1 BRA `(.L_x_292) ;  /* 0x0000000c00949947 */ /* 0x003fea0003800000 */
.L_x_313:
[----:B0-----:R-:W-:Y:S01]  /*b2a0*/  PRMT R7, R11, 0x9910, RZ ;  /* 0x000099100b077816 */ /* 0x001fe200000000ff */
[----:B------:R0:W-:Y:S03]  /*b2b0*/  @!P2 SYNCS.ARRIVE.TRANS64 RZ, [R14+URZ], R9 ;  /* 0x000000090effa9a7 */ /* 0x0001e6000800003f */
[----:B------:R-:W-:-:S13]  /*b2c0*/  ISETP.NE.AND P1, PT, R7, 0x2, PT ;  /* 0x000000020700780c */ /* 0x000fda0003f25270 */
[----:B0-----:R-:W-:Y:S05]  /*b2d0*/  @P1 BRA `(.L_x_293) ;  /* 0x0000000000041947 */ /* 0x001fea0003800000 */
[----:B------:R-:W-:Y:S01]  /*b2e0*/  BPT.TRAP 0x1 ;  /* 0x000000040000795c */ /* 0x000fe20000300000 */
.L_x_293:
[----:B------:R-:W-:Y:S05]  /*b2f0*/  @P0 BRA `(.L_x_294) ;  /* 0x0000000000040947 */ /* 0x000fea0003800000 */
[----:B------:R-:W-:Y:S01]  /*b300*/  BPT.TRAP 0x1 ;  /* 0x000000040000795c */ /* 0x000fe20000300000 */
.L_x_294:
[--C-:B------:R-:W-:Y:S01]  /*b310*/  IMAD R7, R6, 0x4000, R21.reuse ;  /* 0x0000400006077824 */ /* 0x100fe200078e0215 */
[----:B------:R-:W-:Y:S01]  /*b320*/  R2UR UR9, R14 ;  /* 0x000000000e0972ca */ /* 0x000fe200000e0000 */
[----:B------:R-:W-:Y:S01]  /*b330*/  IMAD R21, R6, 0x2000, R21 ;  /* 0x0000200006157824 */ /* 0x000fe200078e0215 */
[----:B------:R-:W-:Y:S01]  /*b340*/  UIADD3 UR4, UP0, UR22, 0xf0, URZ ;  /* 0x000000f016047890 */ /* 0x000fe2000ff1e03f */
[----:B------:R-:W-:Y:S01]  /*b350*/  R2UR UR11, R18 ;  /* 0x00000000120b72ca */ /* 0x000fe200000e0000 */
[----:B------:R-:W-:Y:S01]  /*b360*/  UIADD3 UR24, UP1, UR22, 0x1f0, URZ ;  /* 0x000001f016187890 */ /* 0x000fe2000ff3e03f */
[----:B------:R-:W-:Y:S01]  /*b370*/  R2UR UR5, R7 ;  /* 0x00000000070572ca */ /* 0x000fe200000e0000 */
[----:B------:R-:W-:Y:S01]  /*b380*/  VIADD R6, R6, 0x1 ;  /* 0x0000000106067836 */ /* 0x000fe20000000000 */
[----:B------:R-:W-:Y:S01]  /*b390*/  R2UR UR8, R21 ;  /* 0x00000000150872ca */ /* 0x000fe200000e0000 */
[----:B------:R-:W-:Y:S01]  /*b3a0*/  UIADD3.X UR25, URZ, UR23, URZ, UP1, !UPT ;  /* 0x000000173f197290 */ /* 0x000fe20008ffe43f */
[----:B------:R-:W-:Y:S01]  /*b3b0*/  R2UR UR10, R20 ;  /* 0x00000000140a72ca */ /* 0x000fe200000e0000 */
[----:B------:R-:W-:Y:S01]  /*b3c0*/  UMOV UR6, 0x0 ;  /* 0x0000000000067882 */ /* 0x000fe20000000000 */
[----:B------:R-:W-:Y:S01]  /*b3d0*/  R2UR UR12, R8 ;  /* 0x00000000080c72ca */ /* 0x000fe200000e0000 */
[----:B------:R-:W-:Y:S01]  /*b3e0*/  UMOV UR7, 0x10000000 ;  /* 0x1000000000077882 */ /* 0x000fe20000000000 */
[----:B------:R-:W-:Y:S01]  /*b3f0*/  IADD3 R4, R4, -0x1, RZ ;  /* 0xffffffff04047810 */ /* 0x000fe20007ffe0ff */
[----:B------:R-:W-:Y:S01]  /*b400*/  VIADD R20, R20, 0x20 ;  /* 0x0000002014147836 */ /* 0x000fe20000000000 */
[----:B------:R-:W-:-:S02]  /*b410*/  R2UR UR19, R15 ;  /* 0x000000000f1372ca */ /* 0x000fc400000e0000 */
[----:B------:R-:W-:Y:S01]  /*b420*/  ISETP.GT.AND P3, PT, R4, 0x1, PT ;  /* 0x000000010400780c */ /* 0x000fe20003f64270 */
[----:B------:R-:W-:Y:S01]  /*b430*/  UIADD3 UR14, UR5, 0x100, URZ ;  /* 0x00000100050e7890 */ /* 0x000fe2000fffe03f */
[C---:B------:R-:W-:Y:S01]  /*b440*/  ISETP.NE.AND P1, PT, R6.reuse, 0x5, PT ;  /* 0x000000050600780c */ /* 0x040fe20003f25270 */
[----:B------:R-:W-:Y:S02]  /*b450*/  UIADD3.X UR5, URZ, UR23, URZ, UP0, !UPT ;  /* 0x000000173f057290 */ /* 0x000fe400087fe43f */
[----:B------:R-:W-:Y:S01]  /*b460*/  UIADD3 UR15, UR8, 0x14100, URZ ;  /* 0x00014100080f7890 */ /* 0x000fe2000fffe03f */
[----:B------:R-:W-:Y:S02]  /*b470*/  SEL R14, RZ, 0x1, P1 ;  /* 0x00000001ff0e7807 */ /* 0x000fe40000800000 */
[----:B------:R-:W-:Y:S01]  /*b480*/  UMOV UR8, UR14 ;  /* 0x0000000e00087c82 */ /* 0x000fe20008000000 */
[----:B------:R-:W-:Y:S02]  /*b490*/  SEL R6, R6, RZ, P1 ;  /* 0x000000ff06067207 */ /* 0x000fe40000800000 */
[----:B------:R-:W-:Y:S01]  /*b4a0*/  LOP3.LUT R5, R5, R14, RZ, 0x3c, !PT ;  /* 0x0000000e05057212 */ /* 0x000fe200078e3cff */
[----:B------:R0:W-:Y:S02]  /*b4b0*/  UTMALDG.3D [UR8], [UR4], desc[UR6] ;  /* 0x00000608040075b4 */ /* 0x0001e40008011000 */
[----:B0-----:R-:W-:Y:S01]  /*b4c0*/  UMOV UR8, UR15 ;  /* 0x0000000f00087c82 */ /* 0x001fe20008000000 */
[----:B------:R-:W-:-:S02]  /*b4d0*/  UMOV UR11, UR19 ;  /* 0x00000013000b7c82 */ /* 0x000fc40008000000 */
[----:B------:R0:W-:Y:S02]  /*b4e0*/  UTMALDG.3D [UR8], [UR24], desc[UR6] ;  /* 0x00000608180075b4 */ /* 0x0001e40008011000 */
[----:B0-----:R-:W-:Y:S05]  /*b4f0*/  @P3 BRA `(.L_x_295) ;  /* 0xfffffffc00483947 */ /* 0x001fea000383ffff */
.L_x_291:
[----:B------:R-:W-:Y:S05]  /*b500*/  BSYNC B1 ;  /* 0x0000000000017941 */ /* 0x000fea0003800000 */
.L_x_290:
[----:B------:R-:W-:Y:S01]  /*b510*/  LOP3.LUT P3, RZ, R13, 0xff, RZ, 0xc0, !PT ;  /* 0x000000ff0dff7812 */ /* 0x000fe2000786c0ff */
[----:B------:R-:W-:Y:S01]  /*b520*/  IMAD.IADD R12, R3, 0x1, R12 ;  /* 0x00000001030c7824 */ /* 0x000fe200078e020c */
[----:B------:R-:W-:Y:S01]  /*b530*/  IADD3 R16, P4, R16, UR20, RZ ;  /* 0x0000001410107c10 */ /* 0x000fe2000ff9e0ff */
[----:B------:R-:W-:Y:S01]  /*b540*/  ULDC.64 UR4, c[0x0][0x650] ;  /* 0x0001940000047ab9 */ /* 0x000fe20000000a00 */
[----:B------:R-:W-:Y:S01]  /*b550*/  BSSY B1, `(.L_x_296) ;  /* 0x000006a000017945 */ /* 0x000fe20003800000 */
[----:B------:R-:W-:Y:S01]  /*b560*/  IMAD.MOV.U32 R9, RZ, RZ, -0x1 ;  /* 0xffffffffff097424 */ /* 0x000fe200078e00ff */
[----:B------:R-:W-:Y:S01]  /*b570*/  ISETP.GT.U32.AND P1, PT, R12, 0x4, PT ;  /* 0x000000040c00780c */ /* 0x000fe20003f24070 */
[----:B------:R-:W-:Y:S01]  /*b580*/  IMAD.MOV.U32 R8, RZ, RZ, -0x1 ;  /* 0xffffffffff087424 */ /* 0x000fe200078e00ff */
[----:B------:R-:W-:Y:S02]  /*b590*/  IADD3.X R17, R17, UR13, RZ, P4, !PT ;  /* 0x0000000d11117c10 */ /* 0x000fe4000a7fe4ff */
[----:B------:R-:W-:-:S02]  /*b5a0*/  ISETP.LT.U32.AND P1, PT, R3, 0x5, P1 ;  /* 0x000000050300780c */ /* 0x000fc40000f21070 */
[----:B------:R-:W-:Y:S01]  /*b5b0*/  PRMT R13, RZ, 0x7610, R13 ;  /* 0x00007610ff0d7816 */ /* 0x000fe2000000000d */
[----:B------:R-:W0:Y:S01]  /*b5c0*/  @P3 S2R R5, SR_CgaCtaId ;  /* 0x0000000000053919 */ /* 0x000e220000008800 */
[----:B------:R-:W-:-:S04]  /*b5d0*/  @P3 MOV R4, 0x400 ;  /* 0x0000040000043802 */ /* 0x000fc80000000f00 */
[----:B0-----:R-:W-:Y:S01]  /*b5e0*/  @P3 LEA R6, R5, R4, 0x18 ;  /* 0x0000000405063211 */ /* 0x001fe200078ec0ff */
[----:B------:R-:W-:-:S03]  /*b5f0*/  IMAD.WIDE.U32 R4, R12, -0x33333333, RZ ;  /* 0xcccccccd0c047825 */ /* 0x000fc600078e00ff */
[----:B------:R0:W-:Y:S01]  /*b600*/  @P3 SYNCS.ARRIVE.TRANS64.A1T0 RZ, [R6+URZ+0x68], RZ ;  /* 0x000068ff06ff39a7 */ /* 0x0001e2000810003f */
[----:B------:R-:W-:Y:S02]  /*b610*/  ISETP.GE.U32.AND P3, PT, R3, 0x5, PT ;  /* 0x000000050300780c */ /* 0x000fe40003f66070 */
[----:B------:R-:W-:Y:S02]  /*b620*/  SHF.R.U32.HI R7, RZ, 0x2, R5 ;  /* 0x00000002ff077819 */ /* 0x000fe40000011605 */
[----:B------:R-:W-:Y:S02]  /*b630*/  SEL R5, RZ, 0x1, !P1 ;  /* 0x00000001ff057807 */ /* 0x000fe40004800000 */
[----:B------:R-:W-:Y:S01]  /*b640*/  ISETP.GE.U32.AND P1, PT, R16, UR4, PT ;  /* 0x0000000410007c0c */ /* 0x000fe2000bf26070 */
[----:B------:R-:W-:Y:S01]  /*b650*/  IMAD R12, R7, -0x5, R12 ;  /* 0xfffffffb070c7824 */ /* 0x000fe200078e020c */
[----:B------:R-:W-:Y:S02]  /*b660*/  LOP3.LUT R0, R0, R5, RZ, 0x3c, !PT ;  /* 0x0000000500007212 */ /* 0x000fe400078e3cff */
[----:B------:R-:W-:-:S02]  /*b670*/  ISETP.GE.U32.AND.EX P1, PT, R17, UR5, PT, P1 ;  /* 0x0000000511007c0c */ /* 0x000fc4000bf26110 */
[----:B------:R-:W-:Y:S02]  /*b680*/  PRMT R4, RZ, 0x7610, R4 ;  /* 0x00007610ff047816 */ /* 0x000fe40000000004 */
[----:B------:R-:W-:Y:S01]  /*b690*/  @P3 LOP3.LUT R0, R0, 0x1, R7, 0x78, !PT ;  /* 0x0000000100003812 */ /* 0x000fe200078e7807 */
[----:B------:R-:W-:-:S08]  /*b6a0*/  IMAD.MOV.U32 R7, RZ, RZ, -0x1 ;  /* 0xffffffffff077424 */ /* 0x000fd000078e00ff */
[----:B0-----:R-:W-:Y:S05]  /*b6b0*/  @P1 BRA `(.L_x_297) ;  /* 0x00000004004c1947 */ /* 0x001fea0003800000 */
[----:B------:R-:W-:Y:S01]  /*b6c0*/  ULDC.64 UR4, c[0x0][0x628] ;  /* 0x00018a0000047ab9 */ /* 0x000fe20000000a00 */
[----:B------:R-:W0:Y:S01]  /*b6d0*/  S2R R15, SR_CTAID.X ;  /* 0x00000000000f7919 */ /* 0x000e220000002500 */
[----:B------:R-:W-:Y:S01]  /*b6e0*/  ISETP.NE.U32.AND P1, PT, RZ, UR4, PT ;  /* 0x00000004ff007c0c */ /* 0x000fe2000bf25070 */
[----:B------:R-:W-:Y:S01]  /*b6f0*/  ULDC UR7, c[0x0][0x630] ;  /* 0x00018c0000077ab9 */ /* 0x000fe20000000800 */
[----:B------:R-:W-:Y:S01]  /*b700*/  IMAD.MOV.U32 R4, RZ, RZ, R16 ;  /* 0x000000ffff047224 */ /* 0x000fe200078e0010 */
[----:B------:R-:W1:Y:S01]  /*b710*/  S2R R14, SR_CTAID.Y ;  /* 0x00000000000e7919 */ /* 0x000e620000002600 */
[----:B------:R-:W-:Y:S01]  /*b720*/  ISETP.NE.AND.EX P1, PT, RZ, UR5, PT, P1 ;  /* 0x00000005ff007c0c */ /* 0x000fe2000bf25310 */
[----:B------:R-:W-:-:S12]  /*b730*/  IMAD.MOV.U32 R5, RZ, RZ, R17 ;  /* 0x000000ffff057224 */ /* 0x000fd800078e0011 */
[----:B------:R-:W-:Y:S05]  /*b740*/  @!P1 BRA `(.L_x_298) ;  /* 0x0000000000289947 */ /* 0x000fea0003800000 */
[----:B------:R-:W-:Y:S02]  /*b750*/  ULDC UR6, c[0x0][0x634] ;  /* 0x00018d0000067ab9 */ /* 0x000fe40000000800 */
[----:B------:R-:W-:-:S05]  /*b760*/  IADD3 R9, P1, R16, UR6, RZ ;  /* 0x0000000610097c10 */ /* 0x000fca000ff3e0ff */
[----:B------:R-:W-:-:S04]  /*b770*/  IMAD.X R21, RZ, RZ, R17, P1 ;  /* 0x000000ffff157224 */ /* 0x000fc800008e0611 */
[----:B------:R-:W-:-:S04]  /*b780*/  IMAD.WIDE.U32 R6, R21, UR4, RZ ;  /* 0x0000000415067c25 */ /* 0x000fc8000f8e00ff */
[----:B------:R-:W-:-:S04]  /*b790*/  IMAD.WIDE.U32 R6, P1, R9, UR5, R6 ;  /* 0x0000000509067c25 */ /* 0x000fc8000f820006 */
[----:B------:R-:W-:Y:S01]  /*b7a0*/  IMAD.WIDE.U32 R8, R9, UR4, RZ ;  /* 0x0000000409087c25 */ /* 0x000fe2000f8e00ff */
[----:B------:R-:W-:-:S03]  /*b7b0*/  IADD3.X R5, RZ, RZ, RZ, P1, !PT ;  /* 0x000000ffff057210 */ /* 0x000fc60000ffe4ff */
[----:B------:R-:W-:Y:S01]  /*b7c0*/  IMAD.MOV.U32 R4, RZ, RZ, R7 ;  /* 0x000000ffff047224 */ /* 0x000fe200078e0007 */
[----:B------:R-:W-:-:S05]  /*b7d0*/  IADD3 RZ, P1, R9, R6, RZ ;  /* 0x0000000609ff7210 */ /* 0x000fca0007f3e0ff */
[----:B------:R-:W-:-:S08]  /*b7e0*/  IMAD.WIDE.U32.X R4, R21, UR5, R4, P1 ;  /* 0x0000000515047c25 */ /* 0x000fd000088e0404 */
.L_x_298:
[--C-:B------:R-:W-:Y:S01]  /*b7f0*/  SHF.R.U64 R8, R4, UR7, R5.reuse ;  /* 0x0000000704087c19 */ /* 0x100fe20008001205 */
[----:B------:R-:W-:Y:S01]  /*b800*/  ULDC.64 UR4, c[0x0][0x620] ;  /* 0x0001880000047ab9 */ /* 0x000fe20000000a00 */
[----:B------:R-:W-:Y:S01]  /*b810*/  SHF.R.U32.HI R4, RZ, UR7, R5 ;  /* 0x00000007ff047c19 */ /* 0x000fe20008011605 */
[----:B------:R-:W2:Y:S01]  /*b820*/  LDC R24, c[0x0][0x144] ;  /* 0x00005100ff187b82 */ /* 0x000ea20000000800 */
[----:B------:R-:W-:Y:S01]  /*b830*/  IADD3 R7, P1, RZ, -R8, RZ ;  /* 0x80000008ff077210 */ /* 0x000fe20007f3e0ff */
[----:B------:R-:W-:Y:S01]  /*b840*/  ULDC.64 UR8, c[0x0][0x640] ;  /* 0x0001900000087ab9 */ /* 0x000fe20000000a00 */
[----:B0-----:R-:W-:Y:S01]  /*b850*/  I2FP.F32.U32 R9, R15 ;  /* 0x0000000f00097245 */ /* 0x001fe20000201000 */
[----:B------:R-:W-:Y:S02]  /*b860*/  ULDC UR6, c[0x0][0x608] ;  /* 0x0001820000067ab9 */ /* 0x000fe40000000800 */
[----:B------:R-:W-:Y:S01]  /*b870*/  IMAD.X R4, RZ, RZ, ~R4, P1 ;  /* 0x000000ffff047224 */ /* 0x000fe200008e0e04 */
[----:B------:R-:W-:Y:S01]  /*b880*/  ISETP.NE.U32.AND P1, PT, RZ, UR8, PT ;  /* 0x00000008ff007c0c */ /* 0x000fe2000bf25070 */
[----:B------:R-:W0:Y:S02]  /*b890*/  LDC R21, c[0x0][0x148] ;  /* 0x00005200ff157b82 */ /* 0x000e240000000800 */
[----:B------:R-:W-:Y:S01]  /*b8a0*/  IMAD R6, R4, UR4, RZ ;  /* 0x0000000404067c24 */ /* 0x000fe2000f8e02ff */
[----:B------:R-:W-:Y:S01]  /*b8b0*/  ISETP.NE.AND.EX P1, PT, RZ, UR9, PT, P1 ;  /* 0x00000009ff007c0c */ /* 0x000fe2000bf25310 */
[----:B------:R-:W-:Y:S01]  /*b8c0*/  IMAD.WIDE.U32 R4, R7, UR4, R16 ;  /* 0x0000000407047c25 */ /* 0x000fe2000f8e0010 */
[----:B------:R-:W-:-:S03]  /*b8d0*/  ULDC UR4, c[0x0][0x150] ;  /* 0x0000540000047ab9 */ /* 0x000fc60000000800 */
[----:B------:R-:W-:Y:S02]  /*b8e0*/  IMAD R7, R7, UR5, R6 ;  /* 0x0000000507077c24 */ /* 0x000fe4000f8e0206 */
[----:B------:R-:W-:Y:S01]  /*b8f0*/  FMUL R6, R9, UR4 ;  /* 0x0000000409067c20 */ /* 0x000fe20008400000 */
[----:B------:R-:W-:Y:S01]  /*b900*/  ULDC UR4, c[0x0][0x618] ;  /* 0x0001860000047ab9 */ /* 0x000fe20000000800 */
[----:B------:R-:W-:Y:S01]  /*b910*/  ULDC UR5, c[0x0][0x154] ;  /* 0x0000550000057ab9 */ /* 0x000fe20000000800 */
[----:B------:R-:W-:-:S03]  /*b920*/  IMAD.IADD R5, R5, 0x1, R7 ;  /* 0x0000000105057824 */ /* 0x000fc600078e0207 */
[----:B------:R-:W3:Y:S02]  /*b930*/  F2I.U32.TRUNC.NTZ R6, R6 ;  /* 0x0000000600067305 */ /* 0x000ee4000020f000 */
[----:B------:R-:W-:Y:S02]  /*b940*/  SHF.R.U64 R9, R4, UR4, R5 ;  /* 0x0000000404097c19 */ /* 0x000fe40008001205 */
[----:B-1----:R-:W-:-:S05]  /*b950*/  I2FP.F32.U32 R4, R14 ;  /* 0x0000000e00047245 */ /* 0x002fca0000201000 */
[----:B------:R-:W-:Y:S01]  /*b960*/  FMUL R22, R4, UR5 ;  /* 0x0000000504167c20 */ /* 0x000fe20008400000 */
[----:B------:R-:W-:Y:S01]  /*b970*/  SHF.R.U32.HI R4, RZ, UR4, R5 ;  /* 0x00000004ff047c19 */ /* 0x000fe20008011605 */
[----:B------:R-:W-:-:S03]  /*b980*/  ULDC UR4, c[0x0][0x658] ;  /* 0x0001960000047ab9 */ /* 0x000fc60000000800 */
[--C-:B------:R-:W-:Y:S01]  /*b990*/  SHF.R.U64 R20, R9, UR6, R4.reuse ;  /* 0x0000000609147c19 */ /* 0x100fe20008001204 */
[----:B------:R-:W1:Y:S01]  /*b9a0*/  F2I.U32.TRUNC.NTZ R22, R22 ;  /* 0x0000001600167305 */ /* 0x000e62000020f000 */
[----:B------:R-:W-:Y:S01]  /*b9b0*/  SHF.R.U32.HI R5, RZ, UR6, R4 ;  /* 0x00000006ff057c19 */ /* 0x000fe20008011604 */
[----:B---3--:R-:W-:-:S03]  /*b9c0*/  IMAD.MOV R6, RZ, RZ, -R6 ;  /* 0x000000ffff067224 */ /* 0x008fc600078e0a06 */
[----:B------:R-:W-:Y:S01]  /*b9d0*/  SHF.R.U64 R18, R20, UR4, R5 ;  /* 0x0000000414127c19 */ /* 0x000fe20008001205 */
[----:B--2---:R-:W-:Y:S01]  /*b9e0*/  IMAD R15, R24, R6, R15 ;  /* 0x00000006180f7224 */ /* 0x004fe200078e020f */
[----:B------:R-:W-:-:S03]  /*b9f0*/  SHF.R.U32.HI R23, RZ, UR4, R5 ;  /* 0x00000004ff177c19 */ /* 0x000fc60008011605 */
[----:B------:R-:W-:Y:S02]  /*ba00*/  IMAD.MOV.U32 R4, RZ, RZ, R18 ;  /* 0x000000ffff047224 */ /* 0x000fe400078e0012 */
[----:B------:R-:W-:Y:S01]  /*ba10*/  IMAD.MOV.U32 R5, RZ, RZ, R23 ;  /* 0x000000ffff057224 */ /* 0x000fe200078e0017 */
[----:B-1----:R-:W-:Y:S06]  /*ba20*/  @!P1 BRA `(.L_x_299) ;  /* 0x0000000000289947 */ /* 0x002fec0003800000 */
[----:B------:R-:W-:Y:S02]  /*ba30*/  ULDC UR4, c[0x0][0x64c] ;  /* 0x0001930000047ab9 */ /* 0x000fe40000000800 */
[----:B------:R-:W-:-:S05]  /*ba40*/  IADD3 R5, P1, R18, UR4, RZ ;  /* 0x0000000412057c10 */ /* 0x000fca000ff3e0ff */
[----:B------:R-:W-:-:S04]  /*ba50*/  IMAD.X R23, RZ, RZ, R23, P1 ;  /* 0x000000ffff177224 */ /* 0x000fc800008e0617 */
[----:B------:R-:W-:-:S04]  /*ba60*/  IMAD.WIDE.U32 R6, R23, UR8, RZ ;  /* 0x0000000817067c25 */ /* 0x000fc8000f8e00ff */
[----:B------:R-:W-:-:S04]  /*ba70*/  IMAD.WIDE.U32 R6, P1, R5, UR9, R6 ;  /* 0x0000000905067c25 */ /* 0x000fc8000f820006 */
[----:B------:R-:W-:Y:S01]  /*ba80*/  IMAD.WIDE.U32 R4, R5, UR8, RZ ;  /* 0x0000000805047c25 */ /* 0x000fe2000f8e00ff */
[----:B------:R-:W-:-:S04]  /*ba90*/  MOV R4, R7 ;  /* 0x0000000700047202 */ /* 0x000fc80000000f00 */
[----:B------:R-:W-:Y:S01]  /*baa0*/  IADD3 RZ, P3, R5, R6, RZ ;  /* 0x0000000605ff7210 */ /* 0x000fe20007f7e0ff */
[----:B------:R-:W-:-:S04]  /*bab0*/  IMAD.X R5, RZ, RZ, RZ, P1 ;  /* 0x000000ffff057224 */ /* 0x000fc800008e06ff */
[----:B------:R-:W-:-:S08]  /*bac0*/  IMAD.WIDE.U32.X R4, R23, UR9, R4, P3 ;  /* 0x0000000917047c25 */ /* 0x000fd000098e0404 */
.L_x_299:
[----:B------:R-:W-:Y:S01]  /*bad0*/  ISETP.NE.AND P1, PT, R2, 0x1, PT ;  /* 0x000000010200780c */ /* 0x000fe20003f25270 */
[----:B------:R-:W-:Y:S01]  /*bae0*/  ULDC UR4, c[0x0][0x648] ;  /* 0x0001920000047ab9 */ /* 0x000fe20000000800 */
[----:B------:R-:W-:Y:S01]  /*baf0*/  LOP3.LUT R20, R20, UR17, RZ, 0xc0, !PT ;  /* 0x0000001114147c12 */ /* 0x000fe2000f8ec0ff */
[----:B------:R-:W-:Y:S01]  /*bb00*/  IMAD.MOV R22, RZ, RZ, -R22 ;  /* 0x000000ffff167224 */ /* 0x000fe200078e0a16 */
[----:B------:R-:W-:Y:S01]  /*bb10*/  SHF.R.U64 R5, R4, UR4, R5 ;  /* 0x0000000404057c19 */ /* 0x000fe20008001205 */
[----:B------:R-:W-:Y:S01]  /*bb20*/  ULDC UR4, c[0x0][0x638] ;  /* 0x00018e0000047ab9 */ /* 0x000fe20000000800 */
[----:B------:R-:W-:Y:S01]  /*bb30*/  LOP3.LUT R9, R9, UR16, RZ, 0xc0, !PT ;  /* 0x0000001009097c12 */ /* 0x000fe2000f8ec0ff */
[----:B------:R-:W-:Y:S01]  /*bb40*/  ULDC UR5, c[0x0][0x610] ;  /* 0x0001840000057ab9 */ /* 0x000fe20000000800 */
[----:B------:R-:W-:Y:S02]  /*bb50*/  IMAD.MOV.U32 R4, RZ, RZ, 0x1 ;  /* 0x00000001ff047424 */ /* 0x000fe400078e00ff */
[----:B------:R-:W-:-:S02]  /*bb60*/  IMAD.MOV R7, RZ, RZ, -R5 ;  /* 0x000000ffff077224 */ /* 0x000fc400078e0a05 */
[----:B------:R-:W-:Y:S02]  /*bb70*/  IMAD R20, R5, UR18, R20 ;  /* 0x0000001205147c24 */ /* 0x000fe4000f8e0214 */
[----:B0-----:R-:W-:Y:S02]  /*bb80*/  @P1 IMAD R15, R21, R22, R14 ;  /* 0x00000016150f1224 */ /* 0x001fe400078e020e */
[----:B------:R-:W-:Y:S01]  /*bb90*/  IMAD R18, R7, UR4, R18 ;  /* 0x0000000407127c24 */ /* 0x000fe2000f8e0212 */
[----:B------:R-:W-:Y:S01]  /*bba0*/  ULDC UR4, c[0x0][0x600] ;  /* 0x0001800000047ab9 */ /* 0x000fe20000000800 */
[----:B------:R-:W-:Y:S02]  /*bbb0*/  IMAD R15, R20, UR5, R15 ;  /* 0x00000005140f7c24 */ /* 0x000fe4000f8e020f */
[----:B------:R-:W-:-:S05]  /*bbc0*/  IMAD R18, R18, UR4, R9 ;  /* 0x0000000412127c24 */ /* 0x000fca000f8e0209 */
[----:B------:R-:W-:Y:S02]  /*bbd0*/  SEL R9, R18, R15, !P1 ;  /* 0x0000000f12097207 */ /* 0x000fe40004800000 */
[----:B------:R-:W-:-:S07]  /*bbe0*/  SEL R7, R15, R18, !P1 ;  /* 0x000000120f077207 */ /* 0x000fce0004800000 */
.L_x_297:
[----:B------:R-:W-:Y:S05]  /*bbf0*/  BSYNC B1 ;  /* 0x0000000000017941 */ /* 0x000fea0003800000 */
.L_x_296:
[----:B------:R-:W-:-:S13]  /*bc00*/  LOP3.LUT P1, RZ, R4, 0xff, RZ, 0xc0, !PT ;  /* 0x000000ff04ff7812 */ /* 0x000fda000782c0ff */
[----:B------:R-:W-:Y:S05]  /*bc10*/  @P1 BRA `(.L_x_300) ;  /* 0xfffffff4004c1947 */ /* 0x000fea000383ffff */
[----:B------:R-:W-:Y:S05]  /*bc20*/  BSYNC B0 ;  /* 0x0000000000007941 */ /* 0x000fea0003800000 */
.L_x_288:
[----:B------:R-:W-:-:S03]  /*bc30*/  UMOV UR4, 0xffffffff ;  /* 0xffffffff00047882 */ /* 0x000fc60000000000 */
[----:B------:R-:W-:Y:S05]  /*bc40*/  BRA.DIV UR4, `(.L_x_301) ;  /* 0x00000006043c7947 */ /* 0x000fea000b800000 */
[----:B------:R-:W-:-:S13]  /*bc50*/  ELECT P6, URZ, PT ;  /* 0x00000000003f782f */ /* 0x000fda00038c0000 */
.L_x_316:
[----:B------:R-:W-:Y:S04]  /*bc60*/  BSSY B0, `(.L_x_302) ;  /* 0x0000034000007945 */ /* 0x000fe80003800000 */
[----:B------:R-:W-:Y:S05]  /*bc70*/  @!P6 BRA `(.L_x_303) ;  /* 0x0000000000c8e947 */ /* 0x000fea0003800000 */
[----:B------:R-:W-:-:S04]  /*bc80*/  LOP3.LUT R19, R19, 0x2, RZ, 0xfc, !PT ;  /* 0x0000000213137812 */ /* 0x000fc800078efcff */
[----:B------:R-:W-:-:S13]  /*bc90*/  ISETP.NE.AND P0, PT, R19, 0x3, PT ;  /* 0x000000031300780c */ /* 0x000fda0003f05270 */
[----:B------:R-:W-:Y:S05]  /*bca0*/  @!P0 BRA `(.L_x_304) ;  /* 0x0000000000048947 */ /* 0x000fea0003800000 */
[----:B------:R-:W-:Y:S01]  /*bcb0*/  BPT.TRAP 0x1 ;  /* 0x000000040000795c */ /* 0x000fe20000300000 */
.L_x_304:
[----:B------:R-:W0:Y:S01]  /*bcc0*/  S2R R3, SR_CgaCtaId ;  /* 0x0000000000037919 */ /* 0x000e220000008800 */
[----:B------:R-:W-:-:S04]  /*bcd0*/  MOV R2, 0x400 ;  /* 0x0000040000027802 */ /* 0x000fc80000000f00 */
[----:B0-----:R-:W-:Y:S02]  /*bce0*/  LEA R3, R3, R2, 0x18 ;  /* 0x0000000203037211 */ /* 0x001fe400078ec0ff */
[----:B------:R-:W-:-:S03]  /*bcf0*/  SHF.L.U32 R2, R0, 0x1f, RZ ;  /* 0x0000001f00027819 */ /* 0x000fc600000006ff */
[----:B------:R-:W-:-:S04]  /*bd00*/  VIADD R3, R3, 0x28 ;  /* 0x0000002803037836 */ /* 0x000fc80000000000 */
[C---:B------:R-:W-:Y:S02]  /*bd10*/  IMAD R7, R12.reuse, 0x8, R3 ;  /* 0x000000080c077824 */ /* 0x040fe400078e0203 */
[----:B------:R-:W-:Y:S02]  /*bd20*/  VIADD R12, R12, 0x1 ;  /* 0x000000010c0c7836 */ /* 0x000fe40000000000 */
[----:B------:R-:W0:Y:S03]  /*bd30*/  SYNCS.PHASECHK.TRANS64.TRYWAIT P0, [R7+URZ], R2 ;  /* 0x00000002070075a7 */ /* 0x000e26000800017f */
[----:B------:R-:W-:-:S04]  /*bd40*/  ISETP.NE.AND P1, PT, R12, 0x5, PT ;  /* 0x000000050c00780c */ /* 0x000fc80003f25270 */
[----:B------:R-:W-:Y:S02]  /*bd50*/  SEL R5, RZ, 0x1, P1 ;  /* 0x00000001ff057807 */ /* 0x000fe40000800000 */
[----:B------:R-:W-:Y:S02]  /*bd60*/  SEL R12, R12, RZ, P1 ;  /* 0x000000ff0c0c7207 */ /* 0x000fe40000800000 */
[----:B------:R-:W-:-:S03]  /*bd70*/  LOP3.LUT R5, R0, R5, RZ, 0x3c, !PT ;  /* 0x0000000500057212 */ /* 0x000fc600078e3cff */
[----:B------:R-:W-:Y:S01]  /*bd80*/  IMAD R9, R12, 0x8, R3 ;  /* 0x000000080c097824 */ /* 0x000fe200078e0203 */
[----:B------:R-:W-:Y:S01]  /*bd90*/  SHF.L.U32 R4, R5, 0x1f, RZ ;  /* 0x0000001f05047819 */ /* 0x000fe200000006ff */
[----:B0-----:R-:W-:Y:S06]  /*bda0*/  @!P0 BRA `(.L_x_305) ;  /* 0x0000000400048947 */ /* 0x001fec0003800000 */
.L_x_317:
[----:B------:R-:W1:Y:S01]  /*bdb0*/  SYNCS.PHASECHK.TRANS64.TRYWAIT P0, [R9+URZ], R4 ;  /* 0x00000004090075a7 */ /* 0x000e62000800017f */
[----:B------:R-:W-:-:S05]  /*bdc0*/  VIADD R0, R12, 0x1 ;  /* 0x000000010c007836 */ /* 0x000fca0000000000 */
[----:B------:R-:W-:-:S04]  /*bdd0*/  ISETP.NE.AND P1, PT, R0, 0x5, PT ;  /* 0x000000050000780c */ /* 0x000fc80003f25270 */
[----:B0-----:R-:W-:Y:S02]  /*bde0*/  SEL R2, RZ, 0x1, P1 ;  /* 0x00000001ff027807 */ /* 0x001fe40000800000 */
[----:B------:R-:W-:Y:S02]  /*bdf0*/  SEL R0, R0, RZ, P1 ;  /* 0x000000ff00007207 */ /* 0x000fe40000800000 */
[----:B------:R-:W-:Y:S02]  /*be00*/  LOP3.LUT R7, R5, R2, RZ, 0x3c, !PT ;  /* 0x0000000205077212 */ /* 0x000fe400078e3cff */
[----:B------:R-:W-:Y:S02]  /*be10*/  LEA R6, R0, R3, 0x3 ;  /* 0x0000000300067211 */ /* 0x000fe400078e18ff */
[----:B------:R-:W-:Y:S01]  /*be20*/  SHF.L.U32 R5, R7, 0x1f, RZ ;  /* 0x0000001f07057819 */ /* 0x000fe200000006ff */
[----:B-1----:R-:W-:Y:S06]  /*be30*/  @!P0 BRA `(.L_x_306) ;  /* 0x0000000000f48947 */ /* 0x002fec0003800000 */
.L_x_318:
[----:B------:R-:W1:Y:S01]  /*be40*/  SYNCS.PHASECHK.TRANS64.TRYWAIT P0, [R6+URZ], R5 ;  /* 0x00000005060075a7 */ /* 0x000e62000800017f */
[----:B------:R-:W-:-:S05]  /*be50*/  VIADD R0, R0, 0x1 ;  /* 0x0000000100007836 */ /* 0x000fca0000000000 */
[----:B------:R-:W-:-:S04]  /*be60*/  ISETP.NE.AND P1, PT, R0, 0x5, PT ;  /* 0x000000050000780c */ /* 0x000fc80003f25270 */
[----:B------:R-:W-:Y:S02]  /*be70*/  SEL R2, RZ, 0x1, P1 ;  /* 0x00000001ff027807 */ /* 0x000fe40000800000 */
[----:B------:R-:W-:Y:S02]  /*be80*/  SEL R0, R0, RZ, P1 ;  /* 0x000000ff00007207 */ /* 0x000fe40000800000 */
[----:B------:R-:W-:-:S03]  /*be90*/  LOP3.LUT R7, R7, R2, RZ, 0x3c, !PT ;  /* 0x0000000207077212 */ /* 0x000fc600078e3cff */
[----:B0-----:R-:W-:Y:S01]  /*bea0*/  IMAD R9, R0, 0x8, R3 ;  /* 0x0000000800097824 */ /* 0x001fe200078e0203 */
[----:B------:R-:W-:Y:S01]  /*beb0*/  SHF.L.U32 R4, R7, 0x1f, RZ ;  /* 0x0000001f07047819 */ /* 0x000fe200000006ff */
[----:B-1----:R-:W-:Y:S06]  /*bec0*/  @!P0 BRA `(.L_x_307) ;  /* 0x0000000000e48947 */ /* 0x002fec0003800000 */
.L_x_319:
[----:B------:R-:W1:Y:S01]  /*bed0*/  SYNCS.PHASECHK.TRANS64.TRYWAIT P0, [R9+URZ], R4 ;  /* 0x00000004090075a7 */ /* 0x000e62000800017f */
[----:B------:R-:W-:-:S05]  /*bee0*/  VIADD R0, R0, 0x1 ;  /* 0x0000000100007836 */ /* 0x000fca0000000000 */
[----:B------:R-:W-:-:S04]  /*bef0*/  ISETP.NE.AND P1, PT, R0, 0x5, PT ;  /* 0x000000050000780c */ /* 0x000fc80003f25270 */
[----:B------:R-:W-:Y:S02]  /*bf00*/  SEL R2, RZ, 0x1, P1 ;  /* 0x00000001ff027807 */ /* 0x000fe40000800000 */
[----:B------:R-:W-:Y:S02]  /*bf10*/  SEL R0, R0, RZ, P1 ;  /* 0x000000ff00007207 */ /* 0x000fe40000800000 */
[----:B------:R-:W-:Y:S01]  /*bf20*/  LOP3.LUT R2, R7, R2, RZ, 0x3c, !PT ;  /* 0x0000000207027212 */ /* 0x000fe200078e3cff */
[----:B-1----:R-:W-:Y:S06]  /*bf30*/  @!P0 BRA `(.L_x_308) ;  /* 0x0000000000dc8947 */ /* 0x002fec0003800000 */
.L_x_320:
[----:B------:R-:W-:Y:S01]  /*bf40*/  IMAD R3, R0, 0x8, R3 ;  /* 0x0000000800037824 */ /* 0x000fe200078e0203 */
[----:B------:R-:W-:-:S07]  /*bf50*/  SHF.L.U32 R0, R2, 0x1f, RZ ;  /* 0x0000001f02007819 */ /* 0x000fce00000006ff */
.L_x_309:
[----:B--2---:R2:W3:Y:S02]  /*bf60*/  SYNCS.PHASECHK.TRANS64.TRYWAIT P0, [R3+URZ], R0 ;  /* 0x00000000030075a7 */ /* 0x0044e4000800017f */
[----:B---3--:R-:W-:Y:S05]  /*bf70*/  @!P0 NANOSLEEP.SYNCS 0x989680 ;  /* 0x009896800000895d */ /* 0x008fea0003900000 */
[----:B------:R-:W3:Y:S02]  /*bf80*/  @!P0 SYNCS.PHASECHK.TRANS64 P0, [R3+URZ], R0 ;  /* 0x00000000030085a7 */ /* 0x000ee4000800007f */
[----:B---3--:R-:W-:Y:S05]  /*bf90*/  @!P0 BRA `(.L_x_309) ;  /* 0xfffffffc00f08947 */ /* 0x008fea000383ffff */
.L_x_303:
[----:B------:R-:W-:Y:S05]  /*bfa0*/  BSYNC B0 ;  /* 0x0000000000007941 */ /* 0x000fea0003800000 */
.L_x_302:
[----:B------:R-:W-:Y:S05]  /*bfb0*/  EXIT ;  /* 0x000000000000794d */ /* 0x000fea0003800000 */
.L_x_17:
[----:B---3--:R3:W4:Y:S02]  /*bfc0*/  SYNCS.PHASECHK.TRANS64.TRYWAIT P1, [R3+URZ], R0 ;  /* 0x00000000030075a7 */ /* 0x008724000802017f */
[----:B----4-:R-:W-:Y:S05]  /*bfd0*/  @!P1 NANOSLEEP.SYNCS 0x989680 ;  /* 0x009896800000995d */ /* 0x010fea0003900000 */
[----:B------:R-:W4:Y:S02]  /*bfe0*/  @!P1 SYNCS.PHASECHK.TRANS64 P1, [R3+URZ], R0 ;  /* 0x00000000030095a7 */ /* 0x000f24000802007f */
[----:B----4-:R-:W-:Y:S05]  /*bff0*/  @!P1 BRA `(.L_x_17) ;  /* 0xfffffffc00f09947 */ /* 0x010fea000383ffff */
[----:B------:R-:W-:Y:S05]  /*c000*/  BRA `(.L_x_16) ;  /* 0xffffff5000887947 */ /* 0x000fea000383ffff */
.L_x_22:
[----:B-1----:R-:W-:-:S04]  /*c010*/  IMAD.U32 R4, RZ, RZ, UR8 ;  /* 0x00000008ff047e24 */ /* 0x002fc8000f8e00ff */
[----:B------:R1:W2:Y:S03]  /*c020*/  SYNCS.PHASECHK.TRANS64.TRYWAIT P1, [R4+URZ], R3 ;  /* 0x00000003040075a7 */ /* 0x0002a6000802017f */
[----:B--2---:R-:W-:Y:S05]  /*c030*/  @!P1 NANOSLEEP.SYNCS 0x989680 ;  /* 0x009896800000995d */ /* 0x004fea0003900000 */
[----:B------:R-:W2:Y:S02]  /*c040*/  @!P1 SYNCS.PHASECHK.TRANS64 P1, [R4+URZ], R3 ;  /* 0x00000003040095a7 */ /* 0x000ea4000802007f */
[----:B--2---:R-:W-:Y:S05]  /*c050*/  @!P1 BRA `(.L_x_22) ;  /* 0xfffffffc00ec9947 */ /* 0x004fea000383ffff */
[----:B------:R-:W-:Y:S05]  /*c060*/  BRA `(.L_x_21) ;  /* 0xffffff5400587947 */ /* 0x000fea000383ffff */
.L_x_289:
[----:B------:R-:W-:Y:S01]  /*c070*/  BSSY B1, `(.L_x_310) ;  /* 0x0000006000017945 */ /* 0x000fe20003800000 */
[----:B------:R-:W-:-:S07]  /*c080*/  IMAD.MOV.U32 R15, RZ, RZ, -0x1 ;  /* 0xffffffffff0f7424 */ /* 0x000fce00078e00ff */
[----:B------:R-:W-:Y:S05]  /*c090*/  WARPSYNC.COLLECTIVE R15, `(.L_x_311) ;  /* 0x000000000f0c7348 */ /* 0x000fea0003c00000 */
[----:B------:R-:W-:Y:S02]  /*c0a0*/  ELECT P6, UR62, PT ;  /* 0x00000000003e782f */ /* 0x000fe400038c0000 */
[----:B------:R-:W-:Y:S01]  /*c0b0*/  MOV R14, UR62 ;  /* 0x0000003e000e7c02 */ /* 0x000fe20008000f00 */
[----:B------:R-:W-:Y:S10]  /*c0c0*/  ENDCOLLECTIVE ;  /* 0x000000000000791b */ /* 0x000ff40003800000 */
.L_x_311:
[----:B------:R-:W-:Y:S05]  /*c0d0*/  BSYNC B1 ;  /* 0x0000000000017941 */ /* 0x000fea0003800000 */
.L_x_310:
[----:B------:R-:W-:Y:S05]  /*c0e0*/  BRA `(.L_x_312) ;  /* 0xfffffff000247947 */ /* 0x000fea000383ffff */
.L_x_292:
[----:B0-----:R0:W1:Y:S02]  /*c0f0*/  SYNCS.PHASECHK.TRANS64.TRYWAIT P1, [R14+URZ+0x28], R7 ;  /* 0x000028070e0075a7 */ /* 0x001064000802017f */
[----:B-1----:R-:W-:Y:S05]  /*c100*/  @!P1 NANOSLEEP.SYNCS 0x989680 ;  /* 0x009896800000995d */ /* 0x002fea0003900000 */
[----:B------:R-:W1:Y:S02]  /*c110*/  @!P1 SYNCS.PHASECHK.TRANS64 P1, [R14+URZ+0x28], R7 ;  /* 0x000028070e0095a7 */ /* 0x000e64000802007f */
[----:B-1----:R-:W-:Y:S05]  /*c120*/  @!P1 BRA `(.L_x_292) ;  /* 0xfffffffc00f09947 */ /* 0x002fea000383ffff */
[----:B------:R-:W-:Y:S05]  /*c130*/  BRA `(.L_x_313) ;  /* 0xfffffff000587947 */ /* 0x000fea000383ffff */
.L_x_301:
[----:B------:R-:W-:Y:S01]  /*c140*/  BSSY B0, `(.L_x_314) ;  /* 0x0000006000007945 */ /* 0x000fe20003800000 */
[----:B------:R-:W-:-:S07]  /*c150*/  IMAD.MOV.U32 R15, RZ, RZ, -0x1 ;  /* 0xffffffffff0f7424 */ /* 0x000fce00078e00ff */
[----:B------:R-:W-:Y:S05]  /*c160*/  WARPSYNC.COLLECTIVE R15, `(.L_x_315) ;  /* 0x000000000f0c7348 */ /* 0x000fea0003c00000 */
[----:B------:R-:W-:Y:S02]  /*c170*/  ELECT P6, UR62, PT ;  /* 0x00000000003e782f */ /* 0x000fe400038c0000 */
[----:B------:R-:W-:Y:S01]  /*c180*/  MOV R14, UR62 ;  /* 0x0000003e000e7c02 */ /* 0x000fe20008000f00 */
[----:B------:R-:W-:Y:S10]  /*c190*/  ENDCOLLECTIVE ;  /* 0x000000000000791b */ /* 0x000ff40003800000 */
.L_x_315:
[----:B------:R-:W-:Y:S05]  /*c1a0*/  BSYNC B0 ;  /* 0x0000000000007941 */ /* 0x000fea0003800000 */
.L_x_314:
[----:B------:R-:W-:Y:S05]  /*c1b0*/  BRA `(.L_x_316) ;  /* 0xfffffff800a87947 */ /* 0x000fea000383ffff */
.L_x_305:
[----:B0-----:R0:W1:Y:S02]  /*c1c0*/  SYNCS.PHASECHK.TRANS64.TRYWAIT P0, [R7+URZ], R2 ;  /* 0x00000002070075a7 */ /* 0x001064000800017f */
[----:B-1----:R-:W-:Y:S05]  /*c1d0*/  @!P0 NANOSLEEP.SYNCS 0x989680 ;  /* 0x009896800000895d */ /* 0x002fea0003900000 */
[----:B------:R-:W1:Y:S02]  /*c1e0*/  @!P0 SYNCS.PHASECHK.TRANS64 P0, [R7+URZ], R2 ;  /* 0x00000002070085a7 */ /* 0x000e64000800007f */
[----:B-1----:R-:W-:Y:S05]  /*c1f0*/  @!P0 BRA `(.L_x_305) ;  /* 0xfffffffc00f08947 */ /* 0x002fea000383ffff */
[----:B------:R-:W-:Y:S05]  /*c200*/  BRA `(.L_x_317) ;  /* 0xfffffff800e87947 */ /* 0x000fea000383ffff */
.L_x_306:
[----:B0-----:R0:W1:Y:S02]  /*c210*/  SYNCS.PHASECHK.TRANS64.TRYWAIT P0, [R9+URZ], R4 ;  /* 0x00000004090075a7 */ /* 0x001064000800017f */
[----:B-1----:R-:W-:Y:S05]  /*c220*/  @!P0 NANOSLEEP.SYNCS 0x989680 ;  /* 0x009896800000895d */ /* 0x002fea0003900000 */
[----:B------:R-:W1:Y:S02]  /*c230*/  @!P0 SYNCS.PHASECHK.TRANS64 P0, [R9+URZ], R4 ;  /* 0x00000004090085a7 */ /* 0x000e64000800007f */
[----:B-1----:R-:W-:Y:S05]  /*c240*/  @!P0 BRA `(.L_x_306) ;  /* 0xfffffffc00f08947 */ /* 0x002fea000383ffff */
[----:B------:R-:W-:Y:S05]  /*c250*/  BRA `(.L_x_318) ;  /* 0xfffffff800f87947 */ /* 0x000fea000383ffff */
.L_x_307:
[----:B0-----:R0:W1:Y:S02]  /*c260*/  SYNCS.PHASECHK.TRANS64.TRYWAIT P0, [R6+URZ], R5 ;  /* 0x00000005060075a7 */ /* 0x001064000800017f */
[----:B-1----:R-:W-:Y:S05]  /*c270*/  @!P0 NANOSLEEP.SYNCS 0x989680 ;  /* 0x009896800000895d */ /* 0x002fea0003900000 */
[----:B------:R-:W1:Y:S02]  /*c280*/  @!P0 SYNCS.PHASECHK.TRANS64 P0, [R6+URZ], R5 ;  /* 0x00000005060085a7 */ /* 0x000e64000800007f */
[----:B-1----:R-:W-:Y:S05]  /*c290*/  @!P0 BRA `(.L_x_307) ;  /* 0xfffffffc00f08947 */ /* 0x002fea000383ffff */
[----:B------:R-:W-:Y:S05]  /*c2a0*/  BRA `(.L_x_319) ;  /* 0xfffffffc00087947 */ /* 0x000fea000383ffff */
.L_x_308:
[----:B-1----:R1:W2:Y:S02]  /*c2b0*/  SYNCS.PHASECHK.TRANS64.TRYWAIT P0, [R9+URZ], R4 ;  /* 0x00000004090075a7 */ /* 0x0022a4000800017f */
[----:B--2---:R-:W-:Y:S05]  /*c2c0*/  @!P0 NANOSLEEP.SYNCS 0x989680 ;  /* 0x009896800000895d */ /* 0x004fea0003900000 */
[----:B------:R-:W2:Y:S02]  /*c2d0*/  @!P0 SYNCS.PHASECHK.TRANS64 P0, [R9+URZ], R4 ;  /* 0x00000004090085a7 */ /* 0x000ea4000800007f */
[----:B--2---:R-:W-:Y:S05]  /*c2e0*/  @!P0 BRA `(.L_x_308) ;  /* 0xfffffffc00f08947 */ /* 0x004fea000383ffff */
[----:B------:R-:W-:Y:S05]  /*c2f0*/  BRA `(.L_x_320) ;  /* 0xfffffffc00107947 */ /* 0x000fea000383ffff */
.L_x_321:
[----:B------:R-:W-:-:S00]  /*c300*/  BRA `(.L_x_321) ;  /* 0xfffffffc00fc7947 */ /* 0x000fc0000383ffff */
[----:B------:R-:W-:-:S00]  /*c310*/  NOP ;  /* 0x0000000000007918 */ /* 0x000fc00000000000 */
        /* <DEDUP_REMOVED lines=14> */
.L_x_322:


//--------------------- .nv.global.init           --------------------------
	.section	.nv.global.init,"aw",@progbits
.nv.global.init:
	.type		$str$22,@object
	.size		$str$22,($str$23 - $str$22)
$str$22:
        /*0000*/ 	.byte	0x6b, 0x5f, 0x74, 0x69, 0x6c, 0x65, 0x5f, 0x63, 0x6f, 0x75, 0x6e, 0x74, 0x20, 0x3e, 0x3d, 0x20
        /*0010*/ 	.byte	0x31, 0x00
	.type		$str$23,@object
	.size		$str$23,(__unnamed_1 - $str$23)
$str$23:
        /*0012*/ 	.byte	0x2f, 0x74, 0x6d, 0x70, 0x2f, 0x63, 0x75, 0x74, 0x6c, 0x61, 0x73, 0x73, 0x5f, 0x73, 0x77, 0x65
        /*0022*/ 	.byte	0x65, 0x70, 0x5f, 0x73, 0x72, 0x63, 0x2f, 0x69, 0x6e, 0x63, 0x6c, 0x75, 0x64, 0x65, 0x2f, 0x63
        /*0032*/ 	.byte	0x75, 0x74, 0x6c, 0x61, 0x73, 0x73, 0x2f, 0x67, 0x65, 0x6d, 0x6d, 0x2f, 0x63, 0x6f, 0x6c, 0x6c
        /*0042*/ 	.byte	0x65, 0x63, 0x74, 0x69, 0x76, 0x65, 0x2f, 0x73, 0x6d, 0x39, 0x30, 0x5f, 0x6d, 0x6d, 0x61, 0x5f
        /*0052*/ 	.byte	0x74, 0x6d, 0x61, 0x5f, 0x67, 0x6d, 0x6d, 0x61, 0x5f, 0x73, 0x73, 0x5f, 0x77, 0x61, 0x72, 0x70
        /*0062*/ 	.byte	0x73, 0x70, 0x65, 0x63, 0x69, 0x61, 0x6c, 0x69, 0x7a, 0x65, 0x64, 0x2e, 0x68, 0x70, 0x70, 0x00
	.type		__unnamed_1,@object
	.size		__unnamed_1,(.L_0 - __unnamed_1)
__unnamed_1:
        /*0072*/ 	.byte	0x76, 0x6f, 0x69, 0x64, 0x20, 0x63, 0x75, 0x74, 0x6c, 0x61, 0x73, 0x73, 0x3a, 0x3a, 0x67, 0x65
        /* <DEDUP_REMOVED lines=180> */
        /*0bc2*/ 	.byte	0x6e, 0x74, 0x69, 0x74, 0x79, 0x5d, 0x00
.L_0:


//--------------------- .nv.shared._ZN7cutlass13device_kernelINS_4gemm6kernel13GemmUniversalIN4cute5tupleIJiiiiEEENS1_10collective13CollectiveMmaINS1_34MainloopSm90TmaGmmaWarpSpecializedILi5ENS5_IJNS4_1CILi1EEESB_SB_EEENS1_35KernelTmaWarpSpecializedCooperativeEEENS5_IJNSA_ILi256EEENSA_ILi128EEENSA_ILi32EEEEEENS_10bfloat16_tENS5_IJlSB_lEEESJ_SK_NS4_8TiledMMAINS4_8MMA_AtomIJNS4_4SM904GMMA28MMA_64x128x16_F32BF16BF16_SSILNSO_5MajorE0ELSQ_0ELNSO_7ScaleInE1ELSR_1EEEEEENS4_6LayoutINS5_IJNSA_ILi2EEESB_SB_EEENS5_IJSB_NSA_ILi0EEESX_EEEEENS5_IJNS4_10UnderscoreES10_S10_EEEEENS4_13SM90_TMA_LOADENS4_14ComposedLayoutINS4_7SwizzleILi2ELi4ELi3EEENS4_18smem_ptr_flag_bitsILi16EEENSU_INS5_IJNSA_ILi8EEESH_EEENS5_IJSH_SB_EEEEEEEvNS4_8identityES13_S1D_vS1E_EENS_8epilogue10collective6detail29Sm90TmaWarpSpecializedAdapterINS1H_15DefaultEpilogueISJ_SK_SK_NS1G_6thread17LinearCombinationISJ_Li1EffLNS1L_9ScaleType4KindE0ELNS_15FloatRoundStyleE2ESJ_EENS1_15EpilogueDefaultEEEEEvvEEEEvNT_6ParamsE --------------------------
	.section	.nv.shared._ZN7cutlass13device_kernelINS_4gemm6kernel13GemmUniversalIN4cute5tupleIJiiiiEEENS1_10collective13CollectiveMmaINS1_34MainloopSm90TmaGmmaWarpSpecializedILi5ENS5_IJNS4_1CILi1EEESB_SB_EEENS1_35KernelTmaWarpSpecializedCooperativeEEENS5_IJNSA_ILi256EEENSA_ILi128EEENSA_ILi32EEEEEENS_10bfloat16_tENS5_IJlSB_lEEESJ_SK_NS4_8TiledMMAINS4_8MMA_AtomIJNS4_4SM904GMMA28MMA_64x128x16_F32BF16BF16_SSILNSO_5MajorE0ELSQ_0ELNSO_7ScaleInE1ELSR_1EEEEEENS4_6LayoutINS5_IJNSA_ILi2EEESB_SB_EEENS5_IJSB_NSA_ILi0EEESX_EEEEENS5_IJNS4_10UnderscoreES10_S10_EEEEENS4_13SM90_TMA_LOADENS4_14ComposedLayoutINS4_7SwizzleILi2ELi4ELi3EEENS4_18smem_ptr_flag_bitsILi16EEENSU_INS5_IJNSA_ILi8EEESH_EEENS5_IJSH_SB_EEEEEEEvNS4_8identityES13_S1D_vS1E_EENS_8epilogue10collective6detail29Sm90TmaWarpSpecializedAdapterINS1H_15DefaultEpilogueISJ_SK_SK_NS1G_6thread17LinearCombinationISJ_Li1EffLNS1L_9ScaleType4KindE0ELNS_15FloatRoundStyleE2ESJ_EENS1_15EpilogueDefaultEEEEEvvEEEEvNT_6ParamsE,"aw",@nobits
	.sectionflags	@""
	.align	16
	.zero		1024


//--------------------- .nv.shared.reserved.0     --------------------------
	.section	.nv.shared.reserved.0,"aw",@nobits
	.weak		__nv_reservedSMEM_offset_0_alias
	.size		__nv_reservedSMEM_offset_0_alias, 0, 0
	.other		__nv_reservedSMEM_offset_0_alias,@"STO_CUDA_RESERVED_SHARED STV_DEFAULT"
__nv_reservedSMEM_offset_0_alias:
	.zero		0


//--------------------- .nv.global                --------------------------
	.section	.nv.global,"aw",@nobits
.nv.global:
	.type		_ZN39_INTERNAL_964c07f5_4_k_cu_59fc4903_32864cute1_E,@object
	.size		_ZN39_INTERNAL_964c07f5_4_k_cu_59fc4903_32864cute1_E,(_ZN39_INTERNAL_964c07f5_4_k_cu_59fc4903_32864cuda3std3__45__cpo6cbeginE - _ZN39_INTERNAL_964c07f5_4_k_cu_59fc4903_32864cute1_E)
_ZN39_INTERNAL_964c07f5_4_k_cu_59fc4903_32864cute1_E:
	.zero		1
	.type		_ZN39_INTERNAL_964c07f5_4_k_cu_59fc4903_32864cuda3std3__45__cpo6cbeginE,@object
	.size		_ZN39_INTERNAL_964c07f5_4_k_cu_59fc4903_32864cuda3std3__45__cpo6cbeginE,(_ZN39_INTERNAL_964c07f5_4_k_cu_59fc4903_32864cuda3std3__48in_placeE - _ZN39_INTERNAL_964c07f5_4_k_cu_59fc4903_32864cuda3std3__45__cpo6cbeginE)
_ZN39_INTERNAL_964c07f5_4_k_cu_59fc4903_32864cuda3std3__45__cpo6cbeginE:
	.zero		1
	.type		_ZN39_INTERNAL_964c07f5_4_k_cu_59fc4903_32864cuda3std3__48in_placeE,@object
	.size		_ZN39_INTERNAL_964c07f5_4_k_cu_59fc4903_32864cuda3std3__48in_placeE,(_ZN39_INTERNAL_964c07f5_4_k_cu_59fc4903_32864cuda3std6ranges3__45__cpo9iter_moveE - _ZN39_INTERNAL_964c07f5_4_k_cu_59fc4903_32864cuda3std3__48in_placeE)
_ZN39_INTERNAL_964c07f5_4_k_cu_59fc4903_32864cuda3std3__48in_placeE:
	.zero		1
	.type		_ZN39_INTERNAL_964c07f5_4_k_cu_59fc4903_32864cuda3std6ranges3__45__cpo9iter_moveE,@object
	.size		_ZN39_INTERNAL_964c07f5_4_k_cu_59fc4903_32864cuda3std6ranges3__45__cpo9iter_moveE,(_ZN39_INTERNAL_964c07f5_4_k_cu_59fc4903_32864cuda3std3__45__cpo5beginE - _ZN39_INTERNAL_964c07f5_4_k_cu_59fc4903_32864cuda3std6ranges3__45__cpo9iter_moveE)
_ZN39_INTERNAL_964c07f5_4_k_cu_59fc4903_32864cuda3std6ranges3__45__cpo9iter_moveE:
	.zero		1
	.type		_ZN39_INTERNAL_964c07f5_4_k_cu_59fc4903_32864cuda3std3__45__cpo5beginE,@object
	.size		_ZN39_INTERNAL_964c07f5_4_k_cu_59fc4903_32864cuda3std3__45__cpo5beginE,(_ZN39_INTERNAL_964c07f5_4_k_cu_59fc4903_32864cuda3std3__441_GLOBAL__N__964c07f5_4_k_cu_59fc4903_32866ignoreE - _ZN39_INTERNAL_964c07f5_4_k_cu_59fc4903_32864cuda3std3__45__cpo5beginE)
_ZN39_INTERNAL_964c07f5_4_k_cu_59fc4903_32864cuda3std3__45__cpo5beginE:
	.zero		1
	.type		_ZN39_INTERNAL_964c07f5_4_k_cu_59fc4903_32864cuda3std3__441_GLOBAL__N__964c07f5_4_k_cu_59fc4903_32866ignoreE,@object
	.size		_ZN39_INTERNAL_964c07f5_4_k_cu_59fc4903_32864cuda3std3__441_GLOBAL__N__964c07f5_4_k_cu_59fc4903_32866ignoreE,(_ZN39_INTERNAL_964c07f5_4_k_cu_59fc4903_32864cute7productE - _ZN39_INTERNAL_964c07f5_4_k_cu_59fc4903_32864cuda3std3__441_GLOBAL__N__964c07f5_4_k_cu_59fc4903_32866ignoreE)
_ZN39_INTERNAL_964c07f5_4_k_cu_59fc4903_32864cuda3std3__441_GLOBAL__N__964c07f5_4_k_cu_59fc4903_32866ignoreE:
	.zero		1
	.type		_ZN39_INTERNAL_964c07f5_4_k_cu_59fc4903_32864cute7productE,@object
	.size		_ZN39_INTERNAL_964c07f5_4_k_cu_59fc4903_32864cute7productE,(_ZN39_INTERNAL_964c07f5_4_k_cu_59fc4903_32864cuda3std3__45__cpo3endE - _ZN39_INTERNAL_964c07f5_4_k_cu_59fc4903_32864cute7productE)
_ZN39_INTERNAL_964c07f5_4_k_cu_59fc4903_32864cute7productE:
	.zero		1
	.type		_ZN39_INTERNAL_964c07f5_4_k_cu_59fc4903_32864cuda3std3__45__cpo3endE,@object
	.size		_ZN39_INTERNAL_964c07f5_4_k_cu_59fc4903_32864cuda3std3__45__cpo3endE,(_ZN39_INTERNAL_964c07f5_4_k_cu_59fc4903_32864cuda3std3__419piecewise_constructE - _ZN39_INTERNAL_964c07f5_4_k_cu_59fc4903_32864cuda3std3__45__cpo3endE)
_ZN39_INTERNAL_964c07f5_4_k_cu_59fc4903_32864cuda3std3__45__cpo3endE:
	.zero		1
	.type		_ZN39_INTERNAL_964c07f5_4_k_cu_59fc4903_32864cuda3std3__419piecewise_constructE,@object
	.size		_ZN39_INTERNAL_964c07f5_4_k_cu_59fc4903_32864cuda3std3__419piecewise_constructE,(_ZN39_INTERNAL_964c07f5_4_k_cu_59fc4903_32864cuda3std3__45__cpo4cendE - _ZN39_INTERNAL_964c07f5_4_k_cu_59fc4903_32864cuda3std3__419piecewise_constructE)
_ZN39_INTERNAL_964c07f5_4_k_cu_59fc4903_32864cuda3std3__419piecewise_constructE:
	.zero		1
	.type		_ZN39_INTERNAL_964c07f5_4_k_cu_59fc4903_32864cuda3std3__45__cpo4cendE,@object
	.size		_ZN39_INTERNAL_964c07f5_4_k_cu_59fc4903_32864cuda3std3__45__cpo4cendE,(_ZN39_INTERNAL_964c07f5_4_k_cu_59fc4903_32864cuda3std6ranges3__45__cpo4swapE - _ZN39_INTERNAL_964c07f5_4_k_cu_59fc4903_32864cuda3std3__45__cpo4cendE)
_ZN39_INTERNAL_964c07f5_4_k_cu_59fc4903_32864cuda3std3__45__cpo4cendE:
	.zero		1
	.type		_ZN39_INTERNAL_964c07f5_4_k_cu_59fc4903_32864cuda3std6ranges3__45__cpo4swapE,@object
	.size		_ZN39_INTERNAL_964c07f5_4_k_cu_59fc4903_32864cuda3std6ranges3__45__cpo4swapE,(.L_8 - _ZN39_INTERNAL_964c07f5_4_k_cu_59fc4903_32864cuda3std6ranges3__45__cpo4swapE)
_ZN39_INTERNAL_964c07f5_4_k_cu_59fc4903_32864cuda3std6ranges3__45__cpo4swapE:
	.zero		1
.L_8:


//--------------------- .nv.constant0._ZN7cutlass13device_kernelINS_4gemm6kernel13GemmUniversalIN4cute5tupleIJiiiiEEENS1_10collective13CollectiveMmaINS1_34MainloopSm90TmaGmmaWarpSpecializedILi5ENS5_IJNS4_1CILi1EEESB_SB_EEENS1_35KernelTmaWarpSpecializedCooperativeEEENS5_IJNSA_ILi256EEENSA_ILi128EEENSA_ILi32EEEEEENS_10bfloat16_tENS5_IJlSB_lEEESJ_SK_NS4_8TiledMMAINS4_8MMA_AtomIJNS4_4SM904GMMA28MMA_64x128x16_F32BF16BF16_SSILNSO_5MajorE0ELSQ_0ELNSO_7ScaleInE1ELSR_1EEEEEENS4_6LayoutINS5_IJNSA_ILi2EEESB_SB_EEENS5_IJSB_NSA_ILi0EEESX_EEEEENS5_IJNS4_10UnderscoreES10_S10_EEEEENS4_13SM90_TMA_LOADENS4_14ComposedLayoutINS4_7SwizzleILi2ELi4ELi3EEENS4_18smem_ptr_flag_bitsILi16EEENSU_INS5_IJNSA_ILi8EEESH_EEENS5_IJSH_SB_EEEEEEEvNS4_8identityES13_S1D_vS1E_EENS_8epilogue10collective6detail29Sm90TmaWarpSpecializedAdapterINS1H_15DefaultEpilogueISJ_SK_SK_NS1G_6thread17LinearCombinationISJ_Li1EffLNS1L_9ScaleType4KindE0ELNS_15FloatRoundStyleE2ESJ_EENS1_15EpilogueDefaultEEEEEvvEEEEvNT_6ParamsE --------------------------
	.section	.nv.constant0._ZN7cutlass13device_kernelINS_4gemm6kernel13GemmUniversalIN4cute5tupleIJiiiiEEENS1_10collective13CollectiveMmaINS1_34MainloopSm90TmaGmmaWarpSpecializedILi5ENS5_IJNS4_1CILi1EEESB_SB_EEENS1_35KernelTmaWarpSpecializedCooperativeEEENS5_IJNSA_ILi256EEENSA_ILi128EEENSA_ILi32EEEEEENS_10bfloat16_tENS5_IJlSB_lEEESJ_SK_NS4_8TiledMMAINS4_8MMA_AtomIJNS4_4SM904GMMA28MMA_64x128x16_F32BF16BF16_SSILNSO_5MajorE0ELSQ_0ELNSO_7ScaleInE1ELSR_1EEEEEENS4_6LayoutINS5_IJNSA_ILi2EEESB_SB_EEENS5_IJSB_NSA_ILi0EEESX_EEEEENS5_IJNS4_10UnderscoreES10_S10_EEEEENS4_13SM90_TMA_LOADENS4_14ComposedLayoutINS4_7SwizzleILi2ELi4ELi3EEENS4_18smem_ptr_flag_bitsILi16EEENSU_INS5_IJNSA_ILi8EEESH_EEENS5_IJSH_SB_EEEEEEEvNS4_8identityES13_S1D_vS1E_EENS_8epilogue10collective6detail29Sm90TmaWarpSpecializedAdapterINS1H_15DefaultEpilogueISJ_SK_SK_NS1G_6thread17LinearCombinationISJ_Li1EffLNS1L_9ScaleType4KindE0ELNS_15FloatRoundStyleE2ESJ_EENS1_15EpilogueDefaultEEEEEvvEEEEvNT_6ParamsE,"a",@progbits
	.sectionflags	@""
	.align	4
.nv.constant0._ZN7cutlass13device_kernelINS_4gemm6kernel13GemmUniversalIN4cute5tupleIJiiiiEEENS1_10collective13CollectiveMmaINS1_34MainloopSm90TmaGmmaWarpSpecializedILi5ENS5_IJNS4_1CILi1EEESB_SB_EEENS1_35KernelTmaWarpSpecializedCooperativeEEENS5_IJNSA_ILi256EEENSA_ILi128EEENSA_ILi32EEEEEENS_10bfloat16_tENS5_IJlSB_lEEESJ_SK_NS4_8TiledMMAINS4_8MMA_AtomIJNS4_4SM904GMMA28MMA_64x128x16_F32BF16BF16_SSILNSO_5MajorE0ELSQ_0ELNSO_7ScaleInE1ELSR_1EEEEEENS4_6LayoutINS5_IJNSA_ILi2EEESB_SB_EEENS5_IJSB_NSA_ILi0EEESX_EEEEENS5_IJNS4_10UnderscoreES10_S10_EEEEENS4_13SM90_TMA_LOADENS4_14ComposedLayoutINS4_7SwizzleILi2ELi4ELi3EEENS4_18smem_ptr_flag_bitsILi16EEENSU_INS5_IJNSA_ILi8EEESH_EEENS5_IJSH_SB_EEEEEEEvNS4_8identityES13_S1D_vS1E_EENS_8epilogue10collective6detail29Sm90TmaWarpSpecializedAdapterINS1H_15DefaultEpilogueISJ_SK_SK_NS1G_6thread17LinearCombinationISJ_Li1EffLNS1L_9ScaleType4KindE0ELNS_15FloatRoundStyleE2ESJ_EENS1_15EpilogueDefaultEEEEEvvEEEEvNT_6ParamsE:
	.zero		1664


//--------------------- SYMBOLS --------------------------

	.type		.nv.reservedSmem.offset0,@object
	.size		.nv.reservedSmem.offset0,0x4
	.type		__assertfail,@function
